	.headerflags	@"EF_CUDA_TEXMODE_UNIFIED EF_CUDA_64BIT_ADDRESS EF_CUDA_ACCELERATORS EF_CUDA_SM90 EF_CUDA_VIRTUAL_SM(EF_CUDA_SM90)"
	.elftype	@"ET_EXEC"


//--------------------- .nv.info                  --------------------------
	.section	.nv.info,"",@"SHT_CUDA_INFO"
	.align	4


	//----- nvinfo : EIATTR_REGCOUNT
	.align		4
        /*0000*/ 	.byte	0x04, 0x2f
        /*0002*/ 	.short	(.L_1 - .L_0)
	.align		4
.L_0:
        /*0004*/ 	.word	index@(triton_mm)
        /*0008*/ 	.word	0x00000040


	//----- nvinfo : EIATTR_MIN_STACK_SIZE
	.align		4
.L_1:
        /*000c*/ 	.byte	0x04, 0x12
        /*000e*/ 	.short	(.L_3 - .L_2)
	.align		4
.L_2:
        /*0010*/ 	.word	index@(triton_mm)
        /*0014*/ 	.word	0x00000000


	//----- nvinfo : EIATTR_FRAME_SIZE
	.align		4
.L_3:
        /*0018*/ 	.byte	0x04, 0x11
        /*001a*/ 	.short	(.L_5 - .L_4)
	.align		4
.L_4:
        /*001c*/ 	.word	index@(triton_mm)
        /*0020*/ 	.word	0x00000000


	//----- nvinfo : EIATTR_MIN_STACK_SIZE
	.align		4
.L_5:
        /*0024*/ 	.byte	0x04, 0x12
        /*0026*/ 	.short	(.L_7 - .L_6)
	.align		4
.L_6:
        /*0028*/ 	.word	index@(triton_mm)
        /*002c*/ 	.word	0x00000000
.L_7:


//--------------------- .nv.info.triton_mm        --------------------------
	.section	.nv.info.triton_mm,"",@"SHT_CUDA_INFO"
	.sectionflags	@""
	.align	4


	//----- nvinfo : EIATTR_CUDA_API_VERSION
	.align		4
        /*0000*/ 	.byte	0x04, 0x37
        /*0002*/ 	.short	(.L_9 - .L_8)
.L_8:
        /*0004*/ 	.word	0x0000007c


	//----- nvinfo : EIATTR_KPARAM_INFO
	.align		4
.L_9:
        /*0008*/ 	.byte	0x04, 0x17
        /*000a*/ 	.short	(.L_11 - .L_10)
.L_10:
        /*000c*/ 	.word	0x00000000
        /*0010*/ 	.short	0x0003
        /*0012*/ 	.short	0x0018
        /*0014*/ 	.byte	0x00, 0xf0, 0x11, 0x00


	//----- nvinfo : EIATTR_KPARAM_INFO
	.align		4
.L_11:
        /*0018*/ 	.byte	0x04, 0x17
        /*001a*/ 	.short	(.L_13 - .L_12)
.L_12:
        /*001c*/ 	.word	0x00000000
        /*0020*/ 	.short	0x0002
        /*0022*/ 	.short	0x0010
        /*0024*/ 	.byte	0x00, 0xf0, 0x21, 0x00


	//----- nvinfo : EIATTR_KPARAM_INFO
	.align		4
.L_13:
        /*0028*/ 	.byte	0x04, 0x17
        /*002a*/ 	.short	(.L_15 - .L_14)
.L_14:
        /*002c*/ 	.word	0x00000000
        /*0030*/ 	.short	0x0001
        /*0032*/ 	.short	0x0008
        /*0034*/ 	.byte	0x00, 0xf0, 0x21, 0x00


	//----- nvinfo : EIATTR_KPARAM_INFO
	.align		4
.L_15:
        /*0038*/ 	.byte	0x04, 0x17
        /*003a*/ 	.short	(.L_17 - .L_16)
.L_16:
        /*003c*/ 	.word	0x00000000
        /*0040*/ 	.short	0x0000
        /*0042*/ 	.short	0x0000
        /*0044*/ 	.byte	0x00, 0xf0, 0x21, 0x00


	//----- nvinfo : EIATTR_SPARSE_MMA_MASK
	.align		4
.L_17:
        /*0048*/ 	.byte	0x03, 0x50
        /*004a*/ 	.short	0x0000


	//----- nvinfo : EIATTR_MAXREG_COUNT
	.align		4
        /*004c*/ 	.byte	0x03, 0x1b
        /*004e*/ 	.short	0x00ff


	//----- nvinfo : EIATTR_COOP_GROUP_MASK_REGIDS
	.align		4
        /*0050*/ 	.byte	0x04, 0x29
        /*0052*/ 	.short	(.L_19 - .L_18)


	//   ....[0]....
.L_18:
        /*0054*/ 	.word	0xffffffff


	//----- nvinfo : EIATTR_COOP_GROUP_INSTR_OFFSETS
	.align		4
.L_19:
        /*0058*/ 	.byte	0x04, 0x28
        /*005a*/ 	.short	(.L_21 - .L_20)


	//   ....[0]....
.L_20:
        /*005c*/ 	.word	0x00000b40


	//----- nvinfo : EIATTR_EXIT_INSTR_OFFSETS
	.align		4
.L_21:
        /*0060*/ 	.byte	0x04, 0x1c
        /*0062*/ 	.short	(.L_23 - .L_22)


	//   ....[0]....
.L_22:
        /*0064*/ 	.word	0x00000050


	//   ....[1]....
        /*0068*/ 	.word	0x00002100


	//   ....[2]....
        /*006c*/ 	.word	0x00002150


	//----- nvinfo : EIATTR_MAX_THREADS
	.align		4
.L_23:
        /*0070*/ 	.byte	0x04, 0x05
        /*0072*/ 	.short	(.L_25 - .L_24)
.L_24:
        /*0074*/ 	.word	0x00000100
        /*0078*/ 	.word	0x00000001
        /*007c*/ 	.word	0x00000001


	//----- nvinfo : EIATTR_CBANK_PARAM_SIZE
	.align		4
.L_25:
        /*0080*/ 	.byte	0x03, 0x19
        /*0082*/ 	.short	0x001c


	//----- nvinfo : EIATTR_PARAM_CBANK
	.align		4
        /*0084*/ 	.byte	0x04, 0x0a
        /*0086*/ 	.short	(.L_27 - .L_26)
	.align		4
.L_26:
        /*0088*/ 	.word	index@(.nv.constant0.triton_mm)
        /*008c*/ 	.short	0x0210
        /*008e*/ 	.short	0x001c


	//----- nvinfo : EIATTR_SW_WAR
	.align		4
.L_27:
        /*0090*/ 	.byte	0x04, 0x36
        /*0092*/ 	.short	(.L_29 - .L_28)
.L_28:
        /*0094*/ 	.word	0x00000008
.L_29:


//--------------------- .nv.callgraph             --------------------------
	.section	.nv.callgraph,"",@"SHT_CUDA_CALLGRAPH"
	.align	4
	.sectionentsize	8
	.align		4
        /*0000*/ 	.word	0x00000000
	.align		4
        /*0004*/ 	.word	0xffffffff
	.align		4
        /*0008*/ 	.word	0x00000000
	.align		4
        /*000c*/ 	.word	0xfffffffe
	.align		4
        /*0010*/ 	.word	0x00000000
	.align		4
        /*0014*/ 	.word	0xfffffffd
	.align		4
        /*0018*/ 	.word	0x00000000
	.align		4
        /*001c*/ 	.word	0xfffffffc


//--------------------- .text.triton_mm           --------------------------
	.section	.text.triton_mm,"ax",@progbits
	.sectionflags	@"SHF_BARRIERS=1"
	.align	128
        .global         triton_mm
        .type           triton_mm,@function
        .size           triton_mm,(.L_x_2 - triton_mm)
        .other          triton_mm,@"STO_CUDA_ENTRY STV_DEFAULT"
triton_mm:
.text.triton_mm:
[----:B------:R-:W1:Y:S02]  /*0000*/  LDC R1, c[0x0][0x28] ;  /* 0x00000a00ff017b82 */ /* 0x000e640000000800 */
[----:B------:R-:W2:Y:S01]  /*0010*/  LDC R8, c[0x0][0x228] ;  /* 0x00008a00ff087b82 */ /* 0x000ea20000000800 */
[----:B------:R-:W-:-:S04]  /*0020*/  IMAD.MOV.U32 R3, RZ, RZ, 0xc00 ;  /* 0x00000c00ff037424 */ /* 0x000fc800078e00ff */
[----:B--2---:R-:W-:-:S05]  /*0030*/  IMAD R0, R8, R3, 0xc00000 ;  /* 0x00c0000008007424 */ /* 0x004fca00078e0203 */
[----:B------:R-:W-:-:S13]  /*0040*/  ISETP.NE.AND P0, PT, R0, RZ, PT ;  /* 0x000000ff0000720c */ /* 0x000fda0003f05270 */
[----:B------:R-:W-:Y:S05]  /*0050*/  @!P0 EXIT ;  /* 0x000000000000894d */ /* 0x000fea0003800000 */
[----:B------:R-:W2:Y:S01]  /*0060*/  S2R R10, SR_CTAID.X ;  /* 0x00000000000a7919 */ /* 0x000ea20000002500 */
[----:B------:R-:W-:Y:S01]  /*0070*/  VIADD R0, R8, 0x103f ;  /* 0x0000103f08007836 */ /* 0x000fe20000000000 */
[----:B------:R-:W3:Y:S01]  /*0080*/  S2UR UR4, SR_CgaCtaId ;  /* 0x00000000000479c3 */ /* 0x000ee20000008800 */
[----:B------:R-:W-:Y:S01]  /*0090*/  UMOV UR6, 0x400 ;  /* 0x0000040000067882 */ /* 0x000fe20000000000 */
[----:B------:R-:W-:Y:S01]  /*00a0*/  ULDC.64 UR20, c[0x0][0x208] ;  /* 0x0000820000147ab9 */ /* 0x000fe20000000a00 */
[----:B------:R-:W-:Y:S01]  /*00b0*/  IMAD.MOV.U32 R59, RZ, RZ, 0x2 ;  /* 0x00000002ff3b7424 */ /* 0x000fe200078e00ff */
[----:B------:R-:W-:Y:S02]  /*00c0*/  SHF.R.S32.HI R3, RZ, 0x1f, R0 ;  /* 0x0000001fff037819 */ /* 0x000fe40000011400 */
[----:B------:R-:W-:Y:S02]  /*00d0*/  CS2R R24, SRZ ;  /* 0x0000000000187805 */ /* 0x000fe4000001ff00 */
[----:B------:R-:W-:-:S02]  /*00e0*/  CS2R R26, SRZ ;  /* 0x00000000001a7805 */ /* 0x000fc4000001ff00 */
[----:B------:R-:W-:Y:S02]  /*00f0*/  CS2R R28, SRZ ;  /* 0x00000000001c7805 */ /* 0x000fe4000001ff00 */
[----:B------:R-:W-:Y:S01]  /*0100*/  LEA.HI R3, R3, R0, RZ, 0x6 ;  /* 0x0000000003037211 */ /* 0x000fe200078f30ff */
[----:B------:R-:W-:Y:S01]  /*0110*/  VIADD R0, R8, 0x1000 ;  /* 0x0000100008007836 */ /* 0x000fe20000000000 */
[----:B------:R-:W-:Y:S02]  /*0120*/  CS2R R30, SRZ ;  /* 0x00000000001e7805 */ /* 0x000fe4000001ff00 */
[----:B------:R-:W-:Y:S02]  /*0130*/  CS2R R32, SRZ ;  /* 0x0000000000207805 */ /* 0x000fe4000001ff00 */
[----:B------:R-:W-:Y:S02]  /*0140*/  CS2R R34, SRZ ;  /* 0x0000000000227805 */ /* 0x000fe4000001ff00 */
[----:B------:R-:W-:-:S02]  /*0150*/  CS2R R36, SRZ ;  /* 0x0000000000247805 */ /* 0x000fc4000001ff00 */
[----:B------:R-:W-:Y:S02]  /*0160*/  IABS R18, R0 ;  /* 0x0000000000127213 */ /* 0x000fe40000000000 */
[----:B------:R-:W-:Y:S02]  /*0170*/  CS2R R38, SRZ ;  /* 0x0000000000267805 */ /* 0x000fe4000001ff00 */
[----:B------:R-:W-:Y:S02]  /*0180*/  CS2R R40, SRZ ;  /* 0x0000000000287805 */ /* 0x000fe4000001ff00 */
[----:B------:R-:W-:Y:S02]  /*0190*/  CS2R R42, SRZ ;  /* 0x00000000002a7805 */ /* 0x000fe4000001ff00 */
[----:B------:R-:W-:Y:S02]  /*01a0*/  CS2R R44, SRZ ;  /* 0x00000000002c7805 */ /* 0x000fe4000001ff00 */
[----:B------:R-:W-:-:S02]  /*01b0*/  CS2R R46, SRZ ;  /* 0x00000000002e7805 */ /* 0x000fc4000001ff00 */
[----:B------:R-:W-:Y:S02]  /*01c0*/  CS2R R48, SRZ ;  /* 0x0000000000307805 */ /* 0x000fe4000001ff00 */
[----:B------:R-:W-:Y:S02]  /*01d0*/  CS2R R50, SRZ ;  /* 0x0000000000327805 */ /* 0x000fe4000001ff00 */
[----:B------:R-:W-:Y:S02]  /*01e0*/  CS2R R52, SRZ ;  /* 0x0000000000347805 */ /* 0x000fe4000001ff00 */
[----:B------:R-:W-:Y:S01]  /*01f0*/  CS2R R54, SRZ ;  /* 0x0000000000367805 */ /* 0x000fe2000001ff00 */
[----:B---3--:R-:W-:-:S03]  /*0200*/  UPRMT UR6, UR4, 0x654, UR6 ;  /* 0x0000065404067896 */ /* 0x008fc60008000006 */
[----:B------:R-:W-:Y:S01]  /*0210*/  UMOV UR4, 0xffffffff ;  /* 0xffffffff00047882 */ /* 0x000fe20000000000 */
[----:B------:R-:W-:Y:S01]  /*0220*/  UIADD3 UR22, UR6, 0x4000, URZ ;  /* 0x0000400006167890 */ /* 0x000fe2000fffe03f */
[C---:B--2---:R-:W-:Y:S01]  /*0230*/  IMAD.HI R2, R10.reuse, 0x2aaaaaab, RZ ;  /* 0x2aaaaaab0a027827 */ /* 0x044fe200078e02ff */
[----:B------:R-:W-:-:S04]  /*0240*/  ISETP.GE.AND P2, PT, R10, RZ, PT ;  /* 0x000000ff0a00720c */ /* 0x000fc80003f46270 */
[----:B------:R-:W-:-:S04]  /*0250*/  SHF.R.U32.HI R5, RZ, 0x1f, R2 ;  /* 0x0000001fff057819 */ /* 0x000fc80000011602 */
[----:B------:R-:W-:-:S05]  /*0260*/  LEA.HI.SX32 R5, R2, R5, 0x1b ;  /* 0x0000000502057211 */ /* 0x000fca00078fdaff */
[----:B------:R-:W-:-:S05]  /*0270*/  IMAD.SHL.U32 R4, R5, 0x8, RZ ;  /* 0x0000000805047824 */ /* 0x000fca00078e00ff */
[----:B------:R-:W-:-:S04]  /*0280*/  LEA.HI.SX32 R3, R3, -R4, 0x1a ;  /* 0x8000000403037211 */ /* 0x000fc800078fd2ff */
[----:B------:R-:W-:-:S04]  /*0290*/  VIMNMX R6, R3, 0x8, PT ;  /* 0x0000000803067848 */ /* 0x000fc80003fe0100 */
[-C--:B------:R-:W-:Y:S02]  /*02a0*/  IABS R14, R6.reuse ;  /* 0x00000006000e7213 */ /* 0x080fe40000000000 */
[----:B------:R-:W-:Y:S02]  /*02b0*/  IABS R8, R6 ;  /* 0x0000000600087213 */ /* 0x000fe40000000000 */
[----:B------:R-:W2:Y:S03]  /*02c0*/  I2F.RP R7, R14 ;  /* 0x0000000e00077306 */ /* 0x000ea60000209400 */
[----:B------:R-:W-:-:S05]  /*02d0*/  IMAD.MOV R12, RZ, RZ, -R8 ;  /* 0x000000ffff0c7224 */ /* 0x000fca00078e0a08 */
[----:B------:R-:W3:Y:S08]  /*02e0*/  I2F.RP R8, R18 ;  /* 0x0000001200087306 */ /* 0x000ef00000209400 */
[----:B--2---:R-:W2:Y:S08]  /*02f0*/  MUFU.RCP R7, R7 ;  /* 0x0000000700077308 */ /* 0x004eb00000001000 */
[----:B---3--:R-:W-:Y:S01]  /*0300*/  MUFU.RCP R8, R8 ;  /* 0x0000000800087308 */ /* 0x008fe20000001000 */
[----:B--2---:R-:W-:Y:S01]  /*0310*/  VIADD R2, R7, 0xffffffe ;  /* 0x0ffffffe07027836 */ /* 0x004fe20000000000 */
[----:B------:R-:W-:-:S06]  /*0320*/  IABS R7, R10 ;  /* 0x0000000a00077213 */ /* 0x000fcc0000000000 */
[----:B------:R2:W3:Y:S02]  /*0330*/  F2I.FTZ.U32.TRUNC.NTZ R3, R2 ;  /* 0x0000000200037305 */ /* 0x0004e4000021f000 */
[----:B--2---:R-:W-:Y:S02]  /*0340*/  IMAD.MOV.U32 R2, RZ, RZ, RZ ;  /* 0x000000ffff027224 */ /* 0x004fe400078e00ff */
[----:B---3--:R-:W-:-:S04]  /*0350*/  IMAD.MOV R9, RZ, RZ, -R3 ;  /* 0x000000ffff097224 */ /* 0x008fc800078e0a03 */
[----:B------:R-:W-:-:S04]  /*0360*/  IMAD R9, R9, R14, RZ ;  /* 0x0000000e09097224 */ /* 0x000fc800078e02ff */
[----:B------:R-:W-:-:S04]  /*0370*/  IMAD.HI.U32 R3, R3, R9, R2 ;  /* 0x0000000903037227 */ /* 0x000fc800078e0002 */
[----:B------:R-:W-:Y:S02]  /*0380*/  IMAD R9, R5, -0xc0, R10 ;  /* 0xffffff4005097824 */ /* 0x000fe400078e020a */
[----:B------:R-:W-:-:S03]  /*0390*/  IMAD.HI.U32 R2, R3, R7, RZ ;  /* 0x0000000703027227 */ /* 0x000fc600078e00ff */
[----:B------:R-:W-:Y:S01]  /*03a0*/  IABS R16, R9 ;  /* 0x0000000900107213 */ /* 0x000fe20000000000 */
[----:B------:R-:W-:Y:S02]  /*03b0*/  IMAD R7, R2, R12, R7 ;  /* 0x0000000c02077224 */ /* 0x000fe400078e0207 */
[----:B------:R-:W2:Y:S01]  /*03c0*/  S2R R2, SR_TID.X ;  /* 0x0000000000027919 */ /* 0x000ea20000002100 */
[----:B------:R-:W-:Y:S01]  /*03d0*/  VIADD R5, R8, 0xffffffe ;  /* 0x0ffffffe08057836 */ /* 0x000fe20000000000 */
[----:B------:R-:W-:Y:S01]  /*03e0*/  LOP3.LUT R8, RZ, R6, RZ, 0x33, !PT ;  /* 0x00000006ff087212 */ /* 0x000fe200078e33ff */
[----:B------:R-:W-:Y:S01]  /*03f0*/  IMAD.HI.U32 R3, R3, R16, RZ ;  /* 0x0000001003037227 */ /* 0x000fe200078e00ff */
[----:B------:R-:W-:-:S03]  /*0400*/  ISETP.GT.U32.AND P0, PT, R14, R7, PT ;  /* 0x000000070e00720c */ /* 0x000fc60003f04070 */
[----:B------:R-:W-:Y:S01]  /*0410*/  IMAD R10, R3, R12, R16 ;  /* 0x0000000c030a7224 */ /* 0x000fe200078e0210 */
[----:B------:R-:W3:Y:S04]  /*0420*/  F2I.FTZ.U32.TRUNC.NTZ R5, R5 ;  /* 0x0000000500057305 */ /* 0x000ee8000021f000 */
[----:B------:R-:W-:-:S05]  /*0430*/  ISETP.GT.U32.AND P1, PT, R14, R10, PT ;  /* 0x0000000a0e00720c */ /* 0x000fca0003f24070 */
[----:B------:R-:W-:-:S05]  /*0440*/  @!P0 IMAD.IADD R7, R7, 0x1, -R14 ;  /* 0x0000000107078824 */ /* 0x000fca00078e0a0e */
[----:B------:R-:W-:Y:S01]  /*0450*/  ISETP.GT.U32.AND P0, PT, R14, R7, PT ;  /* 0x000000070e00720c */ /* 0x000fe20003f04070 */
[----:B---3--:R-:W-:Y:S02]  /*0460*/  IMAD.MOV R11, RZ, RZ, -R5 ;  /* 0x000000ffff0b7224 */ /* 0x008fe400078e0a05 */
[----:B------:R-:W-:Y:S02]  /*0470*/  @!P1 IMAD.IADD R10, R10, 0x1, -R14 ;  /* 0x000000010a0a9824 */ /* 0x000fe400078e0a0e */
[----:B------:R-:W-:Y:S01]  /*0480*/  @!P1 VIADD R3, R3, 0x1 ;  /* 0x0000000103039836 */ /* 0x000fe20000000000 */
[--C-:B--2---:R-:W-:Y:S02]  /*0490*/  SHF.R.U32.HI R12, RZ, 0x2, R2.reuse ;  /* 0x00000002ff0c7819 */ /* 0x104fe40000011602 */
[----:B------:R-:W-:-:S05]  /*04a0*/  SHF.R.U32.HI R21, RZ, 0x4, R2 ;  /* 0x00000004ff157819 */ /* 0x000fca0000011602 */
[----:B------:R-:W-:Y:S01]  /*04b0*/  @!P0 IMAD.IADD R7, R7, 0x1, -R14 ;  /* 0x0000000107078824 */ /* 0x000fe200078e0a0e */
[----:B------:R-:W-:Y:S02]  /*04c0*/  ISETP.NE.AND P0, PT, R6, RZ, PT ;  /* 0x000000ff0600720c */ /* 0x000fe40003f05270 */
[----:B------:R-:W-:Y:S01]  /*04d0*/  SGXT.U32 R12, R12, 0x6 ;  /* 0x000000060c0c781a */ /* 0x000fe20000000000 */
[----:B------:R-:W-:Y:S01]  /*04e0*/  @!P2 IMAD.MOV R7, RZ, RZ, -R7 ;  /* 0x000000ffff07a224 */ /* 0x000fe200078e0a07 */
[----:B------:R-:W-:Y:S01]  /*04f0*/  LOP3.LUT R6, R9, R6, RZ, 0x3c, !PT ;  /* 0x0000000609067212 */ /* 0x000fe200078e3cff */
[----:B------:R-:W-:Y:S01]  /*0500*/  IMAD.MOV.U32 R9, RZ, RZ, R11 ;  /* 0x000000ffff097224 */ /* 0x000fe200078e000b */
[----:B------:R-:W-:Y:S02]  /*0510*/  ISETP.GE.U32.AND P2, PT, R10, R14, PT ;  /* 0x0000000e0a00720c */ /* 0x000fe40003f46070 */
[----:B------:R-:W-:Y:S01]  /*0520*/  SEL R7, R8, R7, !P0 ;  /* 0x0000000708077207 */ /* 0x000fe20004000000 */
[----:B------:R-:W-:Y:S01]  /*0530*/  IMAD R9, R9, R18, RZ ;  /* 0x0000001209097224 */ /* 0x000fe200078e02ff */
[----:B------:R-:W-:-:S02]  /*0540*/  ISETP.GE.AND P3, PT, R6, RZ, PT ;  /* 0x000000ff0600720c */ /* 0x000fc40003f66270 */
[----:B------:R-:W-:Y:S01]  /*0550*/  IABS R10, R0 ;  /* 0x00000000000a7213 */ /* 0x000fe20000000000 */
[----:B------:R-:W-:Y:S01]  /*0560*/  IMAD.IADD R7, R4, 0x1, R7 ;  /* 0x0000000104077824 */ /* 0x000fe200078e0207 */
[----:B------:R-:W-:Y:S01]  /*0570*/  SGXT.U32 R21, R21, 0x1 ;  /* 0x000000011515781a */ /* 0x000fe20000000000 */
[----:B------:R-:W-:Y:S02]  /*0580*/  IMAD.MOV.U32 R4, RZ, RZ, RZ ;  /* 0x000000ffff047224 */ /* 0x000fe400078e00ff */
[----:B------:R-:W-:Y:S02]  /*0590*/  IMAD.SHL.U32 R7, R7, 0x40, RZ ;  /* 0x0000004007077824 */ /* 0x000fe400078e00ff */
[----:B------:R-:W-:-:S03]  /*05a0*/  IMAD.HI.U32 R4, R5, R9, R4 ;  /* 0x0000000905047227 */ /* 0x000fc600078e0004 */
[----:B------:R-:W-:Y:S01]  /*05b0*/  LOP3.LUT R11, R7, R12, RZ, 0xfc, !PT ;  /* 0x0000000c070b7212 */ /* 0x000fe200078efcff */
[----:B------:R-:W-:Y:S02]  /*05c0*/  IMAD.MOV R10, RZ, RZ, -R10 ;  /* 0x000000ffff0a7224 */ /* 0x000fe400078e0a0a */
[----:B------:R-:W-:Y:S01]  /*05d0*/  @P2 VIADD R3, R3, 0x1 ;  /* 0x0000000103032836 */ /* 0x000fe20000000000 */
[----:B------:R-:W-:Y:S02]  /*05e0*/  IABS R6, R11 ;  /* 0x0000000b00067213 */ /* 0x000fe40000000000 */
[----:B------:R-:W-:Y:S01]  /*05f0*/  ISETP.GE.AND P2, PT, R11, RZ, PT ;  /* 0x000000ff0b00720c */ /* 0x000fe20003f46270 */
[----:B------:R-:W-:Y:S02]  /*0600*/  @!P3 IMAD.MOV R3, RZ, RZ, -R3 ;  /* 0x000000ffff03b224 */ /* 0x000fe400078e0a03 */
[----:B------:R-:W-:Y:S02]  /*0610*/  IMAD.MOV.U32 R5, RZ, RZ, R6 ;  /* 0x000000ffff057224 */ /* 0x000fe400078e0006 */
[----:B------:R-:W-:Y:S01]  /*0620*/  IMAD.MOV.U32 R6, RZ, RZ, R10 ;  /* 0x000000ffff067224 */ /* 0x000fe200078e000a */
[----:B------:R-:W-:Y:S01]  /*0630*/  SEL R3, R8, R3, !P0 ;  /* 0x0000000308037207 */ /* 0x000fe20004000000 */
[----:B------:R-:W-:Y:S01]  /*0640*/  IMAD.HI.U32 R4, R4, R5, RZ ;  /* 0x0000000504047227 */ /* 0x000fe200078e00ff */
[----:B------:R-:W2:Y:S01]  /*0650*/  LDC.64 R10, c[0x0][0x210] ;  /* 0x00008400ff0a7b82 */ /* 0x000ea20000000a00 */
[----:B------:R-:W-:-:S02]  /*0660*/  ISETP.NE.AND P0, PT, R0, RZ, PT ;  /* 0x000000ff0000720c */ /* 0x000fc40003f05270 */
[----:B------:R-:W-:Y:S01]  /*0670*/  IMAD R5, R4, R6, R5 ;  /* 0x0000000604057224 */ /* 0x000fe200078e0205 */
[----:B------:R-:W-:Y:S01]  /*0680*/  LOP3.LUT R6, R12, 0x40, RZ, 0xfc, !PT ;  /* 0x000000400c067812 */ /* 0x000fe200078efcff */
[----:B------:R-:W-:-:S03]  /*0690*/  IMAD.SHL.U32 R3, R3, 0x80, RZ ;  /* 0x0000008003037824 */ /* 0x000fc600078e00ff */
[----:B------:R-:W-:Y:S02]  /*06a0*/  ISETP.GT.U32.AND P1, PT, R18, R5, PT ;  /* 0x000000051200720c */ /* 0x000fe40003f24070 */
[----:B------:R-:W-:Y:S02]  /*06b0*/  LOP3.LUT R20, R3, R12, RZ, 0xfc, !PT ;  /* 0x0000000c03147212 */ /* 0x000fe400078efcff */
[----:B------:R-:W-:-:S03]  /*06c0*/  LOP3.LUT R22, R3, 0x40, R12, 0xfe, !PT ;  /* 0x0000004003167812 */ /* 0x000fc600078efe0c */
[----:B------:R-:W-:-:S04]  /*06d0*/  IMAD.HI R4, R20, 0x2aaaaaab, RZ ;  /* 0x2aaaaaab14047827 */ /* 0x000fc800078e02ff */
[----:B------:R-:W-:Y:S01]  /*06e0*/  IMAD.HI R15, R22, 0x2aaaaaab, RZ ;  /* 0x2aaaaaab160f7827 */ /* 0x000fe200078e02ff */
[----:B------:R-:W-:-:S03]  /*06f0*/  SHF.R.U32.HI R9, RZ, 0x1f, R4 ;  /* 0x0000001fff097819 */ /* 0x000fc60000011604 */
[----:B------:R-:W-:Y:S01]  /*0700*/  @!P1 IMAD.IADD R5, R5, 0x1, -R18 ;  /* 0x0000000105059824 */ /* 0x000fe200078e0a12 */
[----:B------:R-:W-:Y:S01]  /*0710*/  LEA.HI R13, R4, R9, RZ, 0x17 ;  /* 0x00000009040d7211 */ /* 0x000fe200078fb8ff */
[----:B------:R-:W-:Y:S01]  /*0720*/  IMAD.SHL.U32 R4, R2, 0x8, RZ ;  /* 0x0000000802047824 */ /* 0x000fe200078e00ff */
[----:B------:R-:W3:Y:S01]  /*0730*/  LDC.64 R8, c[0x0][0x218] ;  /* 0x00008600ff087b82 */ /* 0x000ee20000000a00 */
[----:B------:R-:W-:Y:S02]  /*0740*/  SHF.R.U32.HI R16, RZ, 0x1f, R15 ;  /* 0x0000001fff107819 */ /* 0x000fe4000001160f */
[----:B------:R-:W-:Y:S02]  /*0750*/  ISETP.GT.U32.AND P1, PT, R18, R5, PT ;  /* 0x000000051200720c */ /* 0x000fe40003f24070 */
[----:B------:R-:W-:Y:S02]  /*0760*/  LOP3.LUT R17, R4, 0x18, R2, 0x48, !PT ;  /* 0x0000001804117812 */ /* 0x000fe400078e4802 */
[----:B------:R-:W-:Y:S01]  /*0770*/  LEA.HI R15, R15, R16, RZ, 0x17 ;  /* 0x000000100f0f7211 */ /* 0x000fe200078fb8ff */
[----:B------:R-:W-:Y:S01]  /*0780*/  IMAD R16, R13, -0xc00, R20 ;  /* 0xfffff4000d107824 */ /* 0x000fe200078e0214 */
[----:B------:R-:W-:Y:S01]  /*0790*/  LOP3.LUT R13, R4, 0x18, RZ, 0xc0, !PT ;  /* 0x00000018040d7812 */ /* 0x000fe200078ec0ff */
[----:B------:R-:W-:-:S06]  /*07a0*/  IMAD R6, R6, 0x20, R17 ;  /* 0x0000002006067824 */ /* 0x000fcc00078e0211 */
[----:B------:R-:W-:Y:S02]  /*07b0*/  @!P1 IMAD.IADD R5, R5, 0x1, -R18 ;  /* 0x0000000105059824 */ /* 0x000fe400078e0a12 */
[----:B------:R-:W-:Y:S01]  /*07c0*/  IMAD R18, R15, -0xc00, R22 ;  /* 0xfffff4000f127824 */ /* 0x000fe200078e0216 */
[--C-:B------:R-:W-:Y:S01]  /*07d0*/  SHF.R.U32.HI R22, RZ, 0x5, R2.reuse ;  /* 0x00000005ff167819 */ /* 0x100fe20000011602 */
[----:B------:R-:W-:Y:S02]  /*07e0*/  IMAD.MOV.U32 R14, RZ, RZ, R5 ;  /* 0x000000ffff0e7224 */ /* 0x000fe400078e0005 */
[----:B------:R-:W-:Y:S01]  /*07f0*/  IMAD R5, R12, 0x20, R17 ;  /* 0x000000200c057824 */ /* 0x000fe200078e0211 */
[----:B------:R-:W-:Y:S01]  /*0800*/  SHF.R.U32.HI R12, RZ, 0x4, R2 ;  /* 0x00000004ff0c7819 */ /* 0x000fe20000011602 */
[----:B------:R-:W-:Y:S01]  /*0810*/  @!P2 IMAD.MOV R14, RZ, RZ, -R14 ;  /* 0x000000ffff0ea224 */ /* 0x000fe200078e0a0e */
[----:B------:R-:W-:Y:S01]  /*0820*/  @!P0 LOP3.LUT R14, RZ, R0, RZ, 0x33, !PT ;  /* 0x00000000ff0e8212 */ /* 0x000fe200078e33ff */
[--C-:B------:R-:W-:Y:S01]  /*0830*/  IMAD R17, R16, 0x3c00, R13.reuse ;  /* 0x00003c0010117824 */ /* 0x100fe200078e020d */
[----:B------:R-:W-:Y:S01]  /*0840*/  SGXT.U32 R12, R12, 0x4 ;  /* 0x000000040c0c781a */ /* 0x000fe20000000000 */
[--C-:B------:R-:W-:Y:S01]  /*0850*/  IMAD R19, R18, 0x3c00, R13.reuse ;  /* 0x00003c0012137824 */ /* 0x100fe200078e020d */
[----:B------:R-:W-:Y:S01]  /*0860*/  LOP3.LUT R20, R22, 0x7fffffc, RZ, 0xc0, !PT ;  /* 0x07fffffc16147812 */ /* 0x000fe200078ec0ff */
[----:B------:R-:W-:Y:S01]  /*0870*/  IMAD R15, R14, 0x3c00, R13 ;  /* 0x00003c000e0f7824 */ /* 0x000fe200078e020d */
[----:B------:R-:W-:Y:S01]  /*0880*/  LOP3.LUT R7, R7, R12, RZ, 0xfc, !PT ;  /* 0x0000000c07077212 */ /* 0x000fe200078efcff */
[----:B---3--:R-:W-:Y:S01]  /*0890*/  IMAD.WIDE R12, R17, 0x2, R8 ;  /* 0x00000002110c7825 */ /* 0x008fe200078e0208 */
[----:B------:R-:W-:-:S03]  /*08a0*/  LEA R17, R6, UR6, 0x1 ;  /* 0x0000000606117c11 */ /* 0x000fc6000f8e08ff */
[----:B--2---:R-:W-:Y:S01]  /*08b0*/  IMAD.WIDE R10, R15, 0x2, R10 ;  /* 0x000000020f0a7825 */ /* 0x004fe200078e020a */
[----:B------:R-:W-:-:S03]  /*08c0*/  IADD3 R23, P1, R12, 0xc0, RZ ;  /* 0x000000c00c177810 */ /* 0x000fc60007f3e0ff */
[----:B------:R-:W-:Y:S01]  /*08d0*/  IMAD.WIDE R14, R19, 0x2, R8 ;  /* 0x00000002130e7825 */ /* 0x000fe200078e0208 */
[----:B------:R-:W-:Y:S02]  /*08e0*/  LEA R8, R5, UR6, 0x1 ;  /* 0x0000000605087c11 */ /* 0x000fe4000f8e08ff */
[----:B------:R-:W-:Y:S01]  /*08f0*/  IADD3 R57, P0, R10, 0xc0, RZ ;  /* 0x000000c00a397810 */ /* 0x000fe20007f1e0ff */
[----:B------:R-:W-:Y:S02]  /*0900*/  IMAD.X R58, RZ, RZ, R13, P1 ;  /* 0x000000ffff3a7224 */ /* 0x000fe400008e060d */
[----:B------:R-:W-:Y:S01]  /*0910*/  @!PT LDS RZ, [RZ] ;  /* 0x00000000fffff984 */ /* 0x000fe20000000800 */
[----:B------:R-:W-:Y:S01]  /*0920*/  @!PT LDS RZ, [RZ] ;  /* 0x00000000fffff984 */ /* 0x000fe20000000800 */
[----:B------:R-:W-:Y:S01]  /*0930*/  @!PT LDS RZ, [RZ] ;  /* 0x00000000fffff984 */ /* 0x000fe20000000800 */
[----:B------:R-:W-:Y:S01]  /*0940*/  LDGSTS.E.BYPASS.128 [R8], desc[UR20][R10.64] ;  /* 0x000000000a087fae */ /* 0x000fe2000b901c54 */
[----:B------:R-:W-:Y:S02]  /*0950*/  IMAD.MOV.U32 R9, RZ, RZ, -0x20 ;  /* 0xffffffe0ff097424 */ /* 0x000fe400078e00ff */
[----:B------:R-:W-:Y:S01]  /*0960*/  IMAD.X R60, RZ, RZ, R11, P0 ;  /* 0x000000ffff3c7224 */ /* 0x000fe200000e060b */
[----:B------:R-:W0:Y:S01]  /*0970*/  LDGDEPBAR ;  /* 0x00000000000079af */ /* 0x000e220000000000 */
[----:B------:R-:W-:-:S03]  /*0980*/  IADD3 R56, P0, R14, 0xc0, RZ ;  /* 0x000000c00e387810 */ /* 0x000fc60007f1e0ff */
[----:B------:R-:W-:Y:S02]  /*0990*/  LDGSTS.E.BYPASS.128 [R8+0x4000], desc[UR20][R12.64] ;  /* 0x040000000c087fae */ /* 0x000fe4000b901c54 */
[----:B------:R-:W-:Y:S02]  /*09a0*/  IMAD.X R61, RZ, RZ, R15, P0 ;  /* 0x000000ffff3d7224 */ /* 0x000fe400000e060f */
[----:B------:R-:W-:Y:S04]  /*09b0*/  LDGSTS.E.BYPASS.128 [R17+0x4000], desc[UR20][R14.64] ;  /* 0x040000000e117fae */ /* 0x000fe8000b901c54 */
[----:B------:R-:W0:Y:S01]  /*09c0*/  LDGDEPBAR ;  /* 0x00000000000079af */ /* 0x000e220000000000 */
[----:B------:R-:W-:Y:S06]  /*09d0*/  BAR.SYNC.DEFER_BLOCKING 0x0 ;  /* 0x0000000000007b1d */ /* 0x000fec0000010000 */
[----:B------:R-:W-:Y:S01]  /*09e0*/  @!PT LDS RZ, [RZ] ;  /* 0x00000000fffff984 */ /* 0x000fe20000000800 */
[----:B------:R-:W-:Y:S01]  /*09f0*/  @!PT LDS RZ, [RZ] ;  /* 0x00000000fffff984 */ /* 0x000fe20000000800 */
[----:B------:R-:W-:Y:S01]  /*0a00*/  @!PT LDS RZ, [RZ] ;  /* 0x00000000fffff984 */ /* 0x000fe20000000800 */
[----:B------:R-:W-:Y:S04]  /*0a10*/  LDGSTS.E.BYPASS.128 [R8+0x1000], desc[UR20][R10.64+0x40] ;  /* 0x010000400a087fae */ /* 0x000fe8000b901c54 */
[----:B------:R-:W0:Y:S04]  /*0a20*/  LDGDEPBAR ;  /* 0x00000000000079af */ /* 0x000e280000000000 */
[----:B------:R-:W-:Y:S04]  /*0a30*/  LDGSTS.E.BYPASS.128 [R8+0x6000], desc[UR20][R12.64+0x40] ;  /* 0x060000400c087fae */ /* 0x000fe8000b901c54 */
[----:B------:R-:W-:Y:S04]  /*0a40*/  LDGSTS.E.BYPASS.128 [R17+0x6000], desc[UR20][R14.64+0x40] ;  /* 0x060000400e117fae */ /* 0x000fe8000b901c54 */
[----:B------:R-:W0:Y:S01]  /*0a50*/  LDGDEPBAR ;  /* 0x00000000000079af */ /* 0x000e220000000000 */
[----:B------:R-:W-:Y:S06]  /*0a60*/  BAR.SYNC.DEFER_BLOCKING 0x0 ;  /* 0x0000000000007b1d */ /* 0x000fec0000010000 */
[----:B------:R-:W-:Y:S01]  /*0a70*/  @!PT LDS RZ, [RZ] ;  /* 0x00000000fffff984 */ /* 0x000fe20000000800 */
[----:B------:R-:W-:Y:S01]  /*0a80*/  @!PT LDS RZ, [RZ] ;  /* 0x00000000fffff984 */ /* 0x000fe20000000800 */
[----:B------:R-:W-:Y:S01]  /*0a90*/  @!PT LDS RZ, [RZ] ;  /* 0x00000000fffff984 */ /* 0x000fe20000000800 */
[----:B------:R2:W-:Y:S04]  /*0aa0*/  LDGSTS.E.BYPASS.128 [R8+0x2000], desc[UR20][R10.64+0x80] ;  /* 0x020000800a087fae */ /* 0x0005e8000b901c54 */
[----:B------:R-:W0:Y:S04]  /*0ab0*/  LDGDEPBAR ;  /* 0x00000000000079af */ /* 0x000e280000000000 */
[----:B------:R3:W-:Y:S04]  /*0ac0*/  LDGSTS.E.BYPASS.128 [R8+0x8000], desc[UR20][R12.64+0x80] ;  /* 0x080000800c087fae */ /* 0x0007e8000b901c54 */
[----:B------:R4:W-:Y:S01]  /*0ad0*/  LDGSTS.E.BYPASS.128 [R17+0x8000], desc[UR20][R14.64+0x80] ;  /* 0x080000800e117fae */ /* 0x0009e2000b901c54 */
[----:B--2---:R-:W-:-:S03]  /*0ae0*/  IMAD.SHL.U32 R10, R2, 0x2, RZ ;  /* 0x00000002020a7824 */ /* 0x004fc600078e00ff */
[----:B------:R-:W0:Y:S02]  /*0af0*/  LDGDEPBAR ;  /* 0x00000000000079af */ /* 0x000e240000000000 */
[----:B---3--:R-:W-:-:S04]  /*0b00*/  LOP3.LUT R12, R10, 0x100, RZ, 0xc0, !PT ;  /* 0x000001000a0c7812 */ /* 0x008fc800078ec0ff */
[C---:B------:R-:W-:Y:S02]  /*0b10*/  LOP3.LUT R10, R12.reuse, 0x2000000, RZ, 0xfc, !PT ;  /* 0x020000000c0a7812 */ /* 0x040fe400078efcff */
[----:B----4-:R-:W-:-:S07]  /*0b20*/  LOP3.LUT R12, R12, 0x2000002, RZ, 0xfc, !PT ;  /* 0x020000020c0c7812 */ /* 0x010fce00078efcff */
.L_x_0:
[----:B------:R-:W-:Y:S01]  /*0b30*/  UIADD3 UR4, UR4, 0x1, URZ ;  /* 0x0000000104047890 */ /* 0x000fe2000fffe03f */
[----:B------:R-:W2:Y:S01]  /*0b40*/  SHFL.IDX PT, R11, R20, RZ, 0x1f ;  /* 0x00001fff140b7589 */ /* 0x000ea200000e0000 */
[----:B------:R-:W-:Y:S01]  /*0b50*/  IMAD.MOV.U32 R13, RZ, RZ, R10 ;  /* 0x000000ffff0d7224 */ /* 0x000fe200078e000a */
[----:B------:R-:W-:Y:S01]  /*0b60*/  UMOV UR5, URZ ;  /* 0x0000003f00057c82 */ /* 0x000fe20008000000 */
[----:B------:R-:W-:Y:S01]  /*0b70*/  UISETP.GE.AND UP0, UPT, UR4, 0x4, UPT ;  /* 0x000000040400788c */ /* 0x000fe2000bf06270 */
[----:B------:R-:W-:-:S04]  /*0b80*/  DEPBAR.LE SB0, 0x4 ;  /* 0x000081000000791a */ /* 0x000fc80000000000 */
[----:B------:R-:W-:Y:S01]  /*0b90*/  USEL UR16, UR4, URZ, !UP0 ;  /* 0x0000003f04107287 */ /* 0x000fe2000c000000 */
[----:B------:R-:W-:Y:S01]  /*0ba0*/  BAR.SYNC.DEFER_BLOCKING 0x0 ;  /* 0x0000000000007b1d */ /* 0x000fe20000010000 */
[----:B------:R-:W-:Y:S02]  /*0bb0*/  VIADD R59, R59, 0x1 ;  /* 0x000000013b3b7836 */ /* 0x000fe40000000000 */
[----:B------:R-:W-:Y:S01]  /*0bc0*/  ULEA UR4, UR16, UR22, 0xd ;  /* 0x0000001610047291 */ /* 0x000fe2000f8e683f */
[----:B------:R-:W-:Y:S02]  /*0bd0*/  IMAD.MOV.U32 R16, RZ, RZ, R23 ;  /* 0x000000ffff107224 */ /* 0x000fe400078e0017 */
[----:B------:R-:W-:Y:S01]  /*0be0*/  ISETP.GE.AND P1, PT, R59, 0x4, PT ;  /* 0x000000043b00780c */ /* 0x000fe20003f26270 */
[----:B------:R-:W-:-:S03]  /*0bf0*/  USHF.R.U32.HI UR4, URZ, 0x4, UR4 ;  /* 0x000000043f047899 */ /* 0x000fc60008011604 */
[----:B------:R-:W-:Y:S01]  /*0c00*/  SEL R59, R59, RZ, !P1 ;  /* 0x000000ff3b3b7207 */ /* 0x000fe20004800000 */
[----:B------:R-:W-:-:S03]  /*0c10*/  ULOP3.LUT UR4, UR4, 0x3fff, URZ, 0xc0, !UPT ;  /* 0x00003fff04047892 */ /* 0x000fc6000f8ec03f */
[C---:B------:R-:W-:Y:S01]  /*0c20*/  LEA R18, R59.reuse, UR22, 0xd ;  /* 0x000000163b127c11 */ /* 0x040fe2000f8e68ff */
[----:B------:R-:W-:Y:S01]  /*0c30*/  IMAD R17, R59, 0x1000, R8 ;  /* 0x000010003b117824 */ /* 0x000fe200078e0208 */
[----:B--2---:R-:W-:Y:S01]  /*0c40*/  R2UR UR8, R11 ;  /* 0x000000000b0872ca */ /* 0x004fe200000e0000 */
[----:B------:R-:W-:Y:S01]  /*0c50*/  IMAD.MOV.U32 R11, RZ, RZ, -0x7fffffe0 ;  /* 0x80000020ff0b7424 */ /* 0x000fe200078e00ff */
[----:B------:R-:W-:Y:S01]  /*0c60*/  UMOV UR7, UR4 ;  /* 0x0000000400077c82 */ /* 0x000fe20008000000 */
[--C-:B------:R-:W-:Y:S01]  /*0c70*/  IMAD R19, R5, 0x2, R18.reuse ;  /* 0x0000000205137824 */ /* 0x100fe200078e0212 */
[----:B------:R-:W-:Y:S01]  /*0c80*/  IADD3 R14, P0, R13, UR7, RZ ;  /* 0x000000070d0e7c10 */ /* 0x000fe2000ff1e0ff */
[----:B------:R-:W-:Y:S01]  /*0c90*/  IMAD.MOV.U32 R13, RZ, RZ, R11 ;  /* 0x000000ffff0d7224 */ /* 0x000fe200078e000b */
[----:B------:R-:W-:Y:S01]  /*0ca0*/  UMOV UR7, UR5 ;  /* 0x0000000500077c82 */ /* 0x000fe20008000000 */
[----:B------:R-:W-:Y:S01]  /*0cb0*/  IMAD R23, R6, 0x2, R18 ;  /* 0x0000000206177824 */ /* 0x000fe200078e0212 */
[----:B------:R-:W-:Y:S01]  /*0cc0*/  R2UR UR10, R14 ;  /* 0x000000000e0a72ca */ /* 0x000fe200000e0000 */
[----:B------:R-:W-:Y:S01]  /*0cd0*/  WARPGROUP.ARRIVE ;  /* 0x00000000000079c5 */ /* 0x000fe20000000000 */
[----:B------:R-:W-:Y:S01]  /*0ce0*/  IADD3.X R15, R13, UR7, RZ, P0, !PT ;  /* 0x000000070d0f7c10 */ /* 0x000fe200087fe4ff */
[----:B------:R-:W-:Y:S01]  /*0cf0*/  ULEA UR7, UR16, UR6, 0xc ;  /* 0x0000000610077291 */ /* 0x000fe2000f8e603f */
[----:B------:R-:W-:Y:S01]  /*0d00*/  IMAD.MOV.U32 R13, RZ, RZ, -0x7fffffe0 ;  /* 0x80000020ff0d7424 */ /* 0x000fe200078e00ff */
[----:B------:R-:W-:Y:S01]  /*0d10*/  USHF.L.U32 UR8, UR8, 0x6, URZ ;  /* 0x0000000608087899 */ /* 0x000fe2000800063f */
[----:B------:R-:W-:Y:S01]  /*0d20*/  R2UR UR11, R15 ;  /* 0x000000000f0b72ca */ /* 0x000fe200000e0000 */
[----:B------:R-:W-:Y:S01]  /*0d30*/  USHF.R.U32.HI UR9, URZ, 0x4, UR7 ;  /* 0x000000043f097899 */ /* 0x000fe20008011607 */
[----:B------:R-:W-:Y:S01]  /*0d40*/  IMAD.MOV.U32 R14, RZ, RZ, R12 ;  /* 0x000000ffff0e7224 */ /* 0x000fe200078e000c */
[----:B------:R-:W-:Y:S01]  /*0d50*/  ULOP3.LUT UR7, UR8, 0xc0, URZ, 0xc0, !UPT ;  /* 0x000000c008077892 */ /* 0x000fe2000f8ec03f */
[----:B------:R-:W-:Y:S01]  /*0d60*/  IMAD.MOV.U32 R15, RZ, RZ, R13 ;  /* 0x000000ffff0f7224 */ /* 0x000fe200078e000d */
[----:B------:R-:W-:Y:S01]  /*0d70*/  ULOP3.LUT UR9, UR9, 0x3fff, URZ, 0xc0, !UPT ;  /* 0x00003fff09097892 */ /* 0x000fe2000f8ec03f */
[----:B------:R-:W-:Y:S01]  /*0d80*/  IMAD.MOV.U32 R18, RZ, RZ, R56 ;  /* 0x000000ffff127224 */ /* 0x000fe200078e0038 */
[----:B------:R-:W-:Y:S01]  /*0d90*/  UIADD3 UR16, UR16, 0x1, URZ ;  /* 0x0000000110107890 */ /* 0x000fe2000fffe03f */
[----:B------:R-:W-:Y:S01]  /*0da0*/  VIADD R56, R9, 0x40 ;  /* 0x0000004009387836 */ /* 0x000fe20000000000 */
[----:B------:R-:W-:-:S04]  /*0db0*/  UIADD3 UR12, UP0, UR7, UR9, URZ ;  /* 0x00000009070c7290 */ /* 0x000fc8000ff1e03f */
[----:B------:R-:W-:Y:S02]  /*0dc0*/  UIADD3.X UR13, URZ, URZ, URZ, UP0, !UPT ;  /* 0x0000003f3f0d7290 */ /* 0x000fe400087fe43f */
[----:B------:R-:W-:Y:S02]  /*0dd0*/  ULOP3.LUT UR8, UR12, 0x1000000, URZ, 0xfc, !UPT ;  /* 0x010000000c087892 */ /* 0x000fe4000f8efc3f */
[----:B------:R-:W-:Y:S02]  /*0de0*/  ULOP3.LUT UR9, UR13, 0x80000020, URZ, 0xfc, !UPT ;  /* 0x800000200d097892 */ /* 0x000fe4000f8efc3f */
[----:B------:R-:W-:-:S07]  /*0df0*/  UISETP.GE.AND UP0, UPT, UR16, 0x4, UPT ;  /* 0x000000041000788c */ /* 0x000fce000bf06270 */
[----:B------:R-:W-:Y:S01]  /*0e00*/  HGMMA.64x64x16.F32.BF16 R24, gdesc[UR8], R24 ;  /* 0x00e00000081879f0 */ /* 0x000fe20008701818 */
[----:B------:R-:W-:Y:S01]  /*0e10*/  UMOV UR8, UR4 ;  /* 0x0000000400087c82 */ /* 0x000fe20008000000 */
[----:B------:R-:W-:Y:S01]  /*0e20*/  UMOV UR9, 0x80000020 ;  /* 0x8000002000097882 */ /* 0x000fe20000000000 */
[----:B------:R-:W-:Y:S01]  /*0e30*/  IADD3 R14, P0, R14, UR8, RZ ;  /* 0x000000080e0e7c10 */ /* 0x000fe2000ff1e0ff */
[----:B------:R-:W-:Y:S01]  /*0e40*/  UMOV UR8, 0x1000002 ;  /* 0x0100000200087882 */ /* 0x000fe20000000000 */
[----:B------:R-:W-:Y:S02]  /*0e50*/  USEL UR10, UR16, URZ, !UP0 ;  /* 0x0000003f100a7287 */ /* 0x000fe4000c000000 */
[----:B------:R-:W-:Y:S01]  /*0e60*/  IADD3.X R15, R15, UR5, RZ, P0, !PT ;  /* 0x000000050f0f7c10 */ /* 0x000fe200087fe4ff */
[----:B------:R-:W-:Y:S01]  /*0e70*/  UIADD3.64 UR12, UR12, UR8, URZ ;  /* 0x000000080c0c7297 */ /* 0x000fe2000fffe03f */
[----:B------:R-:W-:Y:S01]  /*0e80*/  R2UR UR14, R14 ;  /* 0x000000000e0e72ca */ /* 0x000fe200000e0000 */
[----:B------:R-:W-:Y:S01]  /*0e90*/  ULEA UR4, UR10, UR22, 0xd ;  /* 0x000000160a047291 */ /* 0x000fe2000f8e683f */
[----:B------:R-:W-:Y:S01]  /*0ea0*/  R2UR UR15, R15 ;  /* 0x000000000f0f72ca */ /* 0x000fe200000e0000 */
[----:B------:R-:W-:Y:S01]  /*0eb0*/  IMAD.MOV.U32 R14, RZ, RZ, R10 ;  /* 0x000000ffff0e7224 */ /* 0x000fe200078e000a */
[----:B------:R-:W-:Y:S01]  /*0ec0*/  UMOV UR5, URZ ;  /* 0x0000003f00057c82 */ /* 0x000fe20008000000 */
[----:B------:R-:W-:Y:S01]  /*0ed0*/  USHF.R.U32.HI UR4, URZ, 0x4, UR4 ;  /* 0x000000043f047899 */ /* 0x000fe20008011604 */
[----:B------:R-:W-:-:S03]  /*0ee0*/  IMAD.MOV.U32 R15, RZ, RZ, R11 ;  /* 0x000000ffff0f7224 */ /* 0x000fc600078e000b */
[----:B------:R-:W-:-:S07]  /*0ef0*/  ULOP3.LUT UR4, UR4, 0x3fff, URZ, 0xc0, !UPT ;  /* 0x00003fff04047892 */ /* 0x000fce000f8ec03f */
[----:B------:R-:W-:Y:S02]  /*0f00*/  UMOV UR11, UR4 ;  /* 0x00000004000b7c82 */ /* 0x000fe40008000000 */
[----:B------:R-:W-:Y:S01]  /*0f10*/  IADD3 R14, P0, R14, UR11, RZ ;  /* 0x0000000b0e0e7c10 */ /* 0x000fe2000ff1e0ff */
[----:B------:R-:W-:-:S03]  /*0f20*/  UMOV UR11, UR5 ;  /* 0x00000005000b7c82 */ /* 0x000fc60008000000 */
[----:B------:R-:W-:Y:S01]  /*0f30*/  IADD3.X R15, R15, UR11, RZ, P0, !PT ;  /* 0x0000000b0f0f7c10 */ /* 0x000fe200087fe4ff */
[----:B------:R-:W-:Y:S01]  /*0f40*/  UMOV UR11, UR4 ;  /* 0x00000004000b7c82 */ /* 0x000fe20008000000 */
[----:B------:R-:W-:Y:S02]  /*0f50*/  ULEA UR4, UR10, UR6, 0xc ;  /* 0x000000060a047291 */ /* 0x000fe4000f8e603f */
[----:B------:R-:W-:Y:S02]  /*0f60*/  UIADD3 UR10, UR10, 0x1, URZ ;  /* 0x000000010a0a7890 */ /* 0x000fe4000fffe03f */
[----:B------:R-:W-:-:S04]  /*0f70*/  USHF.R.U32.HI UR4, URZ, 0x4, UR4 ;  /* 0x000000043f047899 */ /* 0x000fc80008011604 */
[----:B------:R-:W-:-:S04]  /*0f80*/  ULOP3.LUT UR4, UR4, 0x3fff, URZ, 0xc0, !UPT ;  /* 0x00003fff04047892 */ /* 0x000fc8000f8ec03f */
[----:B------:R-:W-:-:S04]  /*0f90*/  UIADD3 UR16, UP0, UR7, UR4, URZ ;  /* 0x0000000407107290 */ /* 0x000fc8000ff1e03f */
[----:B------:R-:W-:Y:S02]  /*0fa0*/  UIADD3.X UR17, URZ, URZ, URZ, UP0, !UPT ;  /* 0x0000003f3f117290 */ /* 0x000fe400087fe43f */
[----:B------:R-:W-:-:S04]  /*0fb0*/  UISETP.GE.AND UP0, UPT, UR10, 0x4, UPT ;  /* 0x000000040a00788c */ /* 0x000fc8000bf06270 */
[----:B------:R-:W-:-:S04]  /*0fc0*/  USEL UR10, UR10, URZ, !UP0 ;  /* 0x0000003f0a0a7287 */ /* 0x000fc8000c000000 */
[----:B------:R-:W-:-:S04]  /*0fd0*/  ULEA UR4, UR10, UR22, 0xd ;  /* 0x000000160a047291 */ /* 0x000fc8000f8e683f */
[----:B------:R-:W-:-:S04]  /*0fe0*/  USHF.R.U32.HI UR4, URZ, 0x4, UR4 ;  /* 0x000000043f047899 */ /* 0x000fc80008011604 */
[----:B------:R-:W-:Y:S01]  /*0ff0*/  ULOP3.LUT UR4, UR4, 0x3fff, URZ, 0xc0, !UPT ;  /* 0x00003fff04047892 */ /* 0x000fe2000f8ec03f */
[----:B------:R-:W-:Y:S01]  /*1000*/  HGMMA.64x64x16.F32.BF16 R24, gdesc[UR12], R24, gsb0 ;  /* 0x00e000000c1879f0 */ /* 0x000fe20008001818 */
[----:B------:R-:W-:Y:S01]  /*1010*/  R2UR UR14, R14 ;  /* 0x000000000e0e72ca */ /* 0x000fe200000e0000 */
[----:B------:R-:W-:Y:S01]  /*1020*/  IMAD.MOV.U32 R14, RZ, RZ, R12 ;  /* 0x000000ffff0e7224 */ /* 0x000fe200078e000c */
[----:B------:R-:W-:Y:S01]  /*1030*/  R2UR UR15, R15 ;  /* 0x000000000f0f72ca */ /* 0x000fe200000e0000 */
[----:B------:R-:W-:Y:S01]  /*1040*/  IMAD.MOV.U32 R15, RZ, RZ, R13 ;  /* 0x000000ffff0f7224 */ /* 0x000fe200078e000d */
[----:B------:R-:W-:Y:S02]  /*1050*/  ULOP3.LUT UR12, UR16, 0x1000000, URZ, 0xfc, !UPT ;  /* 0x01000000100c7892 */ /* 0x000fe4000f8efc3f */
[----:B------:R-:W-:Y:S01]  /*1060*/  IADD3 R14, P0, R14, UR11, RZ ;  /* 0x0000000b0e0e7c10 */ /* 0x000fe2000ff1e0ff */
[----:B------:R-:W-:Y:S02]  /*1070*/  ULOP3.LUT UR13, UR17, 0x80000020, URZ, 0xfc, !UPT ;  /* 0x80000020110d7892 */ /* 0x000fe4000f8efc3f */
[----:B------:R-:W-:Y:S01]  /*1080*/  UIADD3.64 UR16, UR16, UR8, URZ ;  /* 0x0000000810107297 */ /* 0x000fe2000fffe03f */
[----:B------:R-:W-:Y:S01]  /*1090*/  R2UR UR18, R14 ;  /* 0x000000000e1272ca */ /* 0x000fe200000e0000 */
[----:B------:R-:W-:Y:S01]  /*10a0*/  VIADD R14, R9, 0x20 ;  /* 0x00000020090e7836 */ /* 0x000fe20000000000 */
[----:B------:R-:W-:Y:S01]  /*10b0*/  IADD3.X R15, R15, UR5, RZ, P0, !PT ;  /* 0x000000050f0f7c10 */ /* 0x000fe200087fe4ff */
[----:B------:R-:W-:Y:S01]  /*10c0*/  UMOV UR11, UR4 ;  /* 0x00000004000b7c82 */ /* 0x000fe20008000000 */
[----:B------:R-:W-:-:S02]  /*10d0*/  UMOV UR5, URZ ;  /* 0x0000003f00057c82 */ /* 0x000fc40008000000 */
[----:B------:R-:W-:Y:S01]  /*10e0*/  ISETP.GE.U32.AND P0, PT, R14, 0x3ba0, PT ;  /* 0x00003ba00e00780c */ /* 0x000fe20003f06070 */
[----:B------:R-:W-:Y:S01]  /*10f0*/  IMAD.MOV.U32 R14, RZ, RZ, R57 ;  /* 0x000000ffff0e7224 */ /* 0x000fe200078e0039 */
[----:B------:R-:W-:Y:S01]  /*1100*/  R2UR UR19, R15 ;  /* 0x000000000f1372ca */ /* 0x000fe200000e0000 */
[----:B------:R-:W-:Y:S01]  /*1110*/  IMAD.MOV.U32 R15, RZ, RZ, R60 ;  /* 0x000000ffff0f7224 */ /* 0x000fe200078e003c */
[----:B------:R-:W-:Y:S02]  /*1120*/  WARPGROUP.DEPBAR.LE gsb0, 0x1 ;  /* 0x00008000000079c5 */ /* 0x000fe40000010100 */
[----:B------:R-:W-:Y:S07]  /*1130*/  BAR.SYNC.DEFER_BLOCKING 0x0 ;  /* 0x0000000000007b1d */ /* 0x000fee0000010000 */
[----:B------:R-:W-:Y:S01]  /*1140*/  @!PT LDS RZ, [RZ] ;  /* 0x00000000fffff984 */ /* 0x000fe20000000800 */
[----:B------:R-:W-:Y:S01]  /*1150*/  @!PT LDS RZ, [RZ] ;  /* 0x00000000fffff984 */ /* 0x000fe20000000800 */
[----:B------:R-:W-:Y:S01]  /*1160*/  @!PT LDS RZ, [RZ] ;  /* 0x00000000fffff984 */ /* 0x000fe20000000800 */
[----:B------:R2:W-:Y:S04]  /*1170*/  LDGSTS.E.BYPASS.128 [R17], desc[UR20][R14.64], !P0 ;  /* 0x000000000e117fae */ /* 0x0005e8000c101c54 */
[----:B------:R-:W0:Y:S01]  /*1180*/  LDGDEPBAR ;  /* 0x00000000000079af */ /* 0x000e220000000000 */
[----:B--2---:R-:W-:-:S05]  /*1190*/  IMAD.MOV.U32 R17, RZ, RZ, R58 ;  /* 0x000000ffff117224 */ /* 0x004fca00078e003a */
[----:B------:R2:W-:Y:S02]  /*11a0*/  LDGSTS.E.BYPASS.128 [R19], desc[UR20][R16.64], !P0 ;  /* 0x0000000010137fae */ /* 0x0005e4000c101c54 */
[----:B--2---:R-:W-:-:S05]  /*11b0*/  IMAD.MOV.U32 R19, RZ, RZ, R61 ;  /* 0x000000ffff137224 */ /* 0x004fca00078e003d */
[----:B------:R2:W-:Y:S01]  /*11c0*/  LDGSTS.E.BYPASS.128 [R23], desc[UR20][R18.64], !P0 ;  /* 0x0000000012177fae */ /* 0x0005e2000c101c54 */
[----:B------:R-:W-:-:S03]  /*11d0*/  ISETP.GE.U32.AND P0, PT, R56, 0x3ba0, PT ;  /* 0x00003ba03800780c */ /* 0x000fc60003f06070 */
[----:B------:R-:W0:Y:S01]  /*11e0*/  LDGDEPBAR ;  /* 0x00000000000079af */ /* 0x000e220000000000 */
[----:B--2---:R-:W-:-:S05]  /*11f0*/  VIADD R23, R59, 0x1 ;  /* 0x000000013b177836 */ /* 0x004fca0000000000 */
[----:B------:R-:W-:-:S04]  /*1200*/  ISETP.GE.AND P1, PT, R23, 0x4, PT ;  /* 0x000000041700780c */ /* 0x000fc80003f26270 */
[----:B------:R-:W-:-:S04]  /*1210*/  SEL R23, R23, RZ, !P1 ;  /* 0x000000ff17177207 */ /* 0x000fc80004800000 */
[C---:B------:R-:W-:Y:S01]  /*1220*/  LEA R56, R23.reuse, UR22, 0xd ;  /* 0x0000001617387c11 */ /* 0x040fe2000f8e68ff */
[----:B------:R-:W-:Y:S01]  /*1230*/  IMAD R57, R23, 0x1000, R8 ;  /* 0x0000100017397824 */ /* 0x000fe200078e0208 */
[----:B------:R-:W-:-:S04]  /*1240*/  DEPBAR.LE SB0, 0x4 ;  /* 0x000081000000791a */ /* 0x000fc80000000000 */
[----:B------:R-:W-:Y:S01]  /*1250*/  BAR.SYNC.DEFER_BLOCKING 0x0 ;  /* 0x0000000000007b1d */ /* 0x000fe20000010000 */
[--C-:B------:R-:W-:Y:S02]  /*1260*/  IMAD R59, R5, 0x2, R56.reuse ;  /* 0x00000002053b7824 */ /* 0x100fe400078e0238 */
[----:B------:R-:W-:Y:S02]  /*1270*/  IMAD R61, R6, 0x2, R56 ;  /* 0x00000002063d7824 */ /* 0x000fe400078e0238 */
[----:B------:R-:W-:Y:S02]  /*1280*/  IMAD.MOV.U32 R56, RZ, RZ, R10 ;  /* 0x000000ffff387224 */ /* 0x000fe400078e000a */
[----:B------:R-:W-:-:S05]  /*1290*/  VIADD R23, R23, 0x1 ;  /* 0x0000000117177836 */ /* 0x000fca0000000000 */
[----:B------:R-:W-:-:S04]  /*12a0*/  ISETP.GE.AND P1, PT, R23, 0x4, PT ;  /* 0x000000041700780c */ /* 0x000fc80003f26270 */
[----:B------:R-:W-:Y:S01]  /*12b0*/  SEL R23, R23, RZ, !P1 ;  /* 0x000000ff17177207 */ /* 0x000fe20004800000 */
[----:B------:R-:W-:-:S06]  /*12c0*/  WARPGROUP.ARRIVE ;  /* 0x00000000000079c5 */ /* 0x000fcc0000000000 */
[----:B------:R-:W-:Y:S04]  /*12d0*/  HGMMA.64x64x16.F32.BF16 R24, gdesc[UR12], R24 ;  /* 0x00e000000c1879f0 */ /* 0x000fe80008701818 */
[----:B------:R-:W-:Y:S03]  /*12e0*/  HGMMA.64x64x16.F32.BF16 R24, gdesc[UR16], R24, gsb0 ;  /* 0x00e00000101879f0 */ /* 0x000fe60008001818 */
[----:B------:R-:W-:Y:S02]  /*12f0*/  WARPGROUP.DEPBAR.LE gsb0, 0x1 ;  /* 0x00008000000079c5 */ /* 0x000fe40000010100 */
[----:B------:R-:W-:Y:S06]  /*1300*/  BAR.SYNC.DEFER_BLOCKING 0x0 ;  /* 0x0000000000007b1d */ /* 0x000fec0000010000 */
[----:B------:R-:W-:Y:S01]  /*1310*/  @!PT LDS RZ, [RZ] ;  /* 0x00000000fffff984 */ /* 0x000fe20000000800 */
[----:B------:R-:W-:Y:S01]  /*1320*/  @!PT LDS RZ, [RZ] ;  /* 0x00000000fffff984 */ /* 0x000fe20000000800 */
[----:B------:R-:W-:Y:S01]  /*1330*/  @!PT LDS RZ, [RZ] ;  /* 0x00000000fffff984 */ /* 0x000fe20000000800 */
[----:B------:R2:W-:Y:S04]  /*1340*/  LDGSTS.E.BYPASS.128 [R57], desc[UR20][R14.64+0x40], !P0 ;  /* 0x000000400e397fae */ /* 0x0005e8000c101c54 */
[----:B------:R-:W0:Y:S04]  /*1350*/  LDGDEPBAR ;  /* 0x00000000000079af */ /* 0x000e280000000000 */
[----:B------:R3:W-:Y:S04]  /*1360*/  LDGSTS.E.BYPASS.128 [R59], desc[UR20][R16.64+0x40], !P0 ;  /* 0x00000040103b7fae */ /* 0x0007e8000c101c54 */
[----:B------:R4:W-:Y:S01]  /*1370*/  LDGSTS.E.BYPASS.128 [R61], desc[UR20][R18.64+0x40], !P0 ;  /* 0x00000040123d7fae */ /* 0x0009e2000c101c54 */
[----:B--2---:R-:W-:Y:S01]  /*1380*/  IMAD.MOV.U32 R57, RZ, RZ, R11 ;  /* 0x000000ffff397224 */ /* 0x004fe200078e000b */
[----:B------:R-:W-:Y:S01]  /*1390*/  IADD3 R56, P0, R56, UR11, RZ ;  /* 0x0000000b38387c10 */ /* 0x000fe2000ff1e0ff */
[----:B------:R-:W-:Y:S01]  /*13a0*/  UMOV UR11, UR5 ;  /* 0x00000005000b7c82 */ /* 0x000fe20008000000 */
[----:B------:R-:W0:Y:S02]  /*13b0*/  LDGDEPBAR ;  /* 0x00000000000079af */ /* 0x000e240000000000 */
[----:B------:R-:W-:Y:S01]  /*13c0*/  IADD3.X R57, R57, UR11, RZ, P0, !PT ;  /* 0x0000000b39397c10 */ /* 0x000fe200087fe4ff */
[----:B------:R-:W-:Y:S01]  /*13d0*/  UMOV UR11, UR4 ;  /* 0x00000004000b7c82 */ /* 0x000fe20008000000 */
[----:B------:R-:W-:Y:S01]  /*13e0*/  ULEA UR4, UR10, UR6, 0xc ;  /* 0x000000060a047291 */ /* 0x000fe2000f8e603f */
[----:B------:R-:W-:Y:S01]  /*13f0*/  R2UR UR14, R56 ;  /* 0x00000000380e72ca */ /* 0x000fe200000e0000 */
[----:B------:R-:W-:Y:S01]  /*1400*/  IMAD.MOV.U32 R56, RZ, RZ, R12 ;  /* 0x000000ffff387224 */ /* 0x000fe200078e000c */
[----:B------:R-:W-:Y:S01]  /*1410*/  R2UR UR15, R57 ;  /* 0x00000000390f72ca */ /* 0x000fe200000e0000 */
[----:B------:R-:W-:Y:S01]  /*1420*/  USHF.R.U32.HI UR4, URZ, 0x4, UR4 ;  /* 0x000000043f047899 */ /* 0x000fe20008011604 */
[----:B------:R-:W-:Y:S01]  /*1430*/  IMAD.MOV.U32 R57, RZ, RZ, R13 ;  /* 0x000000ffff397224 */ /* 0x000fe200078e000d */
[----:B------:R-:W-:Y:S01]  /*1440*/  UIADD3 UR10, UR10, 0x1, URZ ;  /* 0x000000010a0a7890 */ /* 0x000fe2000fffe03f */
[----:B------:R-:W-:Y:S01]  /*1450*/  IADD3 R56, P0, R56, UR11, RZ ;  /* 0x0000000b38387c10 */ /* 0x000fe2000ff1e0ff */
[----:B------:R-:W-:-:S03]  /*1460*/  ULOP3.LUT UR4, UR4, 0x3fff, URZ, 0xc0, !UPT ;  /* 0x00003fff04047892 */ /* 0x000fc6000f8ec03f */
[----:B------:R-:W-:Y:S01]  /*1470*/  IADD3.X R57, R57, UR5, RZ, P0, !PT ;  /* 0x0000000539397c10 */ /* 0x000fe200087fe4ff */
[----:B------:R-:W-:Y:S01]  /*1480*/  UIADD3 UR16, UP0, UR7, UR4, URZ ;  /* 0x0000000407107290 */ /* 0x000fe2000ff1e03f */
[----:B------:R-:W-:Y:S01]  /*1490*/  R2UR UR18, R56 ;  /* 0x00000000381272ca */ /* 0x000fe200000e0000 */
[----:B------:R-:W-:Y:S01]  /*14a0*/  VIADD R56, R9, 0x60 ;  /* 0x0000006009387836 */ /* 0x000fe20000000000 */
[----:B------:R-:W-:Y:S01]  /*14b0*/  R2UR UR19, R57 ;  /* 0x00000000391372ca */ /* 0x000fe200000e0000 */
[----:B------:R-:W-:Y:S01]  /*14c0*/  UIADD3.X UR17, URZ, URZ, URZ, UP0, !UPT ;  /* 0x0000003f3f117290 */ /* 0x000fe200087fe43f */
[----:B------:R-:W-:Y:S01]  /*14d0*/  IMAD R57, R23, 0x1000, R8 ;  /* 0x0000100017397824 */ /* 0x000fe200078e0208 */
[----:B------:R-:W-:Y:S01]  /*14e0*/  ULOP3.LUT UR12, UR16, 0x1000000, URZ, 0xfc, !UPT ;  /* 0x01000000100c7892 */ /* 0x000fe2000f8efc3f */
[----:B------:R-:W-:Y:S01]  /*14f0*/  ISETP.GE.U32.AND P0, PT, R56, 0x3ba0, PT ;  /* 0x00003ba03800780c */ /* 0x000fe20003f06070 */
[----:B------:R-:W-:-:S04]  /*1500*/  DEPBAR.LE SB0, 0x4 ;  /* 0x000081000000791a */ /* 0x000fc80000000000 */
[----:B------:R-:W-:Y:S01]  /*1510*/  BAR.SYNC.DEFER_BLOCKING 0x0 ;  /* 0x0000000000007b1d */ /* 0x000fe20000010000 */
[----:B------:R-:W-:Y:S01]  /*1520*/  ULOP3.LUT UR13, UR17, 0x80000020, URZ, 0xfc, !UPT ;  /* 0x80000020110d7892 */ /* 0x000fe2000f8efc3f */
[C---:B------:R-:W-:Y:S01]  /*1530*/  LEA R56, R23.reuse, UR22, 0xd ;  /* 0x0000001617387c11 */ /* 0x040fe2000f8e68ff */
[----:B------:R-:W-:Y:S01]  /*1540*/  UIADD3.64 UR16, UR16, UR8, URZ ;  /* 0x0000000810107297 */ /* 0x000fe2000fffe03f */
[----:B------:R-:W-:Y:S01]  /*1550*/  VIADD R23, R23, 0x1 ;  /* 0x0000000117177836 */ /* 0x000fe20000000000 */
[----:B------:R-:W-:Y:S02]  /*1560*/  UISETP.GE.AND UP0, UPT, UR10, 0x4, UPT ;  /* 0x000000040a00788c */ /* 0x000fe4000bf06270 */
[--C-:B---3--:R-:W-:Y:S01]  /*1570*/  IMAD R59, R5, 0x2, R56.reuse ;  /* 0x00000002053b7824 */ /* 0x108fe200078e0238 */
[----:B------:R-:W-:Y:S01]  /*1580*/  UMOV UR5, URZ ;  /* 0x0000003f00057c82 */ /* 0x000fe20008000000 */
[----:B----4-:R-:W-:Y:S01]  /*1590*/  IMAD R61, R6, 0x2, R56 ;  /* 0x00000002063d7824 */ /* 0x010fe200078e0238 */
[----:B------:R-:W-:Y:S01]  /*15a0*/  USEL UR10, UR10, URZ, !UP0 ;  /* 0x0000003f0a0a7287 */ /* 0x000fe2000c000000 */
[----:B------:R-:W-:Y:S01]  /*15b0*/  IMAD.MOV.U32 R56, RZ, RZ, R10 ;  /* 0x000000ffff387224 */ /* 0x000fe200078e000a */
[----:B------:R-:W-:-:S02]  /*15c0*/  ISETP.GE.AND P1, PT, R23, 0x4, PT ;  /* 0x000000041700780c */ /* 0x000fc40003f26270 */
[----:B------:R-:W-:Y:S02]  /*15d0*/  ULEA UR4, UR10, UR22, 0xd ;  /* 0x000000160a047291 */ /* 0x000fe4000f8e683f */
[----:B------:R-:W-:Y:S02]  /*15e0*/  SEL R23, R23, RZ, !P1 ;  /* 0x000000ff17177207 */ /* 0x000fe40004800000 */
[----:B------:R-:W-:-:S04]  /*15f0*/  USHF.R.U32.HI UR4, URZ, 0x4, UR4 ;  /* 0x000000043f047899 */ /* 0x000fc80008011604 */
[----:B------:R-:W-:Y:S01]  /*1600*/  ULOP3.LUT UR4, UR4, 0x3fff, URZ, 0xc0, !UPT ;  /* 0x00003fff04047892 */ /* 0x000fe2000f8ec03f */
[----:B------:R-:W-:-:S06]  /*1610*/  WARPGROUP.ARRIVE ;  /* 0x00000000000079c5 */ /* 0x000fcc0000000000 */
[----:B------:R-:W-:Y:S01]  /*1620*/  UMOV UR11, UR4 ;  /* 0x00000004000b7c82 */ /* 0x000fe20008000000 */
        /* <DEDUP_REMOVED lines=22> */
[----:B------:R-:W-:-:S02]  /*1790*/  IMAD.MOV.U32 R57, RZ, RZ, R13 ;  /* 0x000000ffff397224 */ /* 0x000fc400078e000d */
        /* <DEDUP_REMOVED lines=17> */
[----:B------:R-:W-:Y:S01]  /*18b0*/  UIADD3 UR4, UR10, 0x1, URZ ;  /* 0x000000010a047890 */ /* 0x000fe2000fffe03f */
[----:B------:R-:W-:Y:S01]  /*18c0*/  VIADD R9, R9, 0xa0 ;  /* 0x000000a009097836 */ /* 0x000fe20000000000 */
[----:B------:R-:W-:Y:S01]  /*18d0*/  UMOV UR5, URZ ;  /* 0x0000003f00057c82 */ /* 0x000fe20008000000 */
[--C-:B---3--:R-:W-:Y:S01]  /*18e0*/  IMAD R59, R5, 0x2, R56.reuse ;  /* 0x00000002053b7824 */ /* 0x108fe200078e0238 */
[----:B------:R-:W-:Y:S01]  /*18f0*/  UISETP.GE.AND UP0, UPT, UR4, 0x4, UPT ;  /* 0x000000040400788c */ /* 0x000fe2000bf06270 */
[----:B----4-:R-:W-:-:S02]  /*1900*/  IMAD R61, R6, 0x2, R56 ;  /* 0x00000002063d7824 */ /* 0x010fc400078e0238 */
[----:B------:R-:W-:Y:S01]  /*1910*/  IMAD.MOV.U32 R56, RZ, RZ, R10 ;  /* 0x000000ffff387224 */ /* 0x000fe200078e000a */
[----:B------:R-:W-:-:S06]  /*1920*/  WARPGROUP.ARRIVE ;  /* 0x00000000000079c5 */ /* 0x000fcc0000000000 */
[----:B------:R-:W-:Y:S04]  /*1930*/  HGMMA.64x64x16.F32.BF16 R24, gdesc[UR12], R24 ;  /* 0x00e000000c1879f0 */ /* 0x000fe80008701818 */
[----:B------:R-:W-:Y:S01]  /*1940*/  HGMMA.64x64x16.F32.BF16 R24, gdesc[UR16], R24, gsb0 ;  /* 0x00e00000101879f0 */ /* 0x000fe20008001818 */
[----:B------:R-:W-:-:S04]  /*1950*/  USEL UR18, UR4, URZ, !UP0 ;  /* 0x0000003f04127287 */ /* 0x000fc8000c000000 */
[----:B------:R-:W-:-:S04]  /*1960*/  ULEA UR4, UR18, UR22, 0xd ;  /* 0x0000001612047291 */ /* 0x000fc8000f8e683f */
[----:B------:R-:W-:-:S04]  /*1970*/  USHF.R.U32.HI UR4, URZ, 0x4, UR4 ;  /* 0x000000043f047899 */ /* 0x000fc80008011604 */
[----:B------:R-:W-:-:S07]  /*1980*/  ULOP3.LUT UR4, UR4, 0x3fff, URZ, 0xc0, !UPT ;  /* 0x00003fff04047892 */ /* 0x000fce000f8ec03f */
[----:B------:R-:W-:Y:S01]  /*1990*/  UMOV UR10, UR4 ;  /* 0x00000004000a7c82 */ /* 0x000fe20008000000 */
        /* <DEDUP_REMOVED lines=9> */
[----:B------:R-:W-:Y:S01]  /*1a30*/  IADD3 R56, P0, R56, UR10, RZ ;  /* 0x0000000a38387c10 */ /* 0x000fe2000ff1e0ff */
[----:B------:R-:W-:-:S02]  /*1a40*/  UMOV UR10, UR5 ;  /* 0x00000005000a7c82 */ /* 0x000fc40008000000 */
[----:B------:R-:W0:Y:S01]  /*1a50*/  LDGDEPBAR ;  /* 0x00000000000079af */ /* 0x000e220000000000 */
[----:B--2---:R-:W-:Y:S01]  /*1a60*/  IADD3.X R57, R11, UR10, RZ, P0, !PT ;  /* 0x0000000a0b397c10 */ /* 0x004fe200087fe4ff */
[----:B------:R-:W-:Y:S01]  /*1a70*/  ULEA UR10, UR18, UR6, 0xc ;  /* 0x00000006120a7291 */ /* 0x000fe2000f8e603f */
[----:B------:R-:W-:Y:S01]  /*1a80*/  R2UR UR14, R56 ;  /* 0x00000000380e72ca */ /* 0x000fe200000e0000 */
[----:B------:R-:W-:Y:S01]  /*1a90*/  IMAD.MOV.U32 R56, RZ, RZ, R12 ;  /* 0x000000ffff387224 */ /* 0x000fe200078e000c */
[----:B------:R-:W-:Y:S01]  /*1aa0*/  R2UR UR15, R57 ;  /* 0x00000000390f72ca */ /* 0x000fe200000e0000 */
[----:B------:R-:W-:-:S04]  /*1ab0*/  USHF.R.U32.HI UR10, URZ, 0x4, UR10 ;  /* 0x000000043f0a7899 */ /* 0x000fc8000801160a */
[----:B------:R-:W-:-:S04]  /*1ac0*/  ULOP3.LUT UR10, UR10, 0x3fff, URZ, 0xc0, !UPT ;  /* 0x00003fff0a0a7892 */ /* 0x000fc8000f8ec03f */
[----:B------:R-:W-:-:S03]  /*1ad0*/  UIADD3 UR16, UP0, UR7, UR10, URZ ;  /* 0x0000000a07107290 */ /* 0x000fc6000ff1e03f */
[----:B------:R-:W-:Y:S01]  /*1ae0*/  UMOV UR7, UR4 ;  /* 0x0000000400077c82 */ /* 0x000fe20008000000 */
[----:B------:R-:W-:Y:S01]  /*1af0*/  UIADD3.X UR17, URZ, URZ, URZ, UP0, !UPT ;  /* 0x0000003f3f117290 */ /* 0x000fe200087fe43f */
[----:B------:R-:W-:Y:S01]  /*1b00*/  IADD3 R56, P0, R56, UR7, RZ ;  /* 0x0000000738387c10 */ /* 0x000fe2000ff1e0ff */
[----:B------:R-:W-:Y:S02]  /*1b10*/  ULOP3.LUT UR12, UR16, 0x1000000, URZ, 0xfc, !UPT ;  /* 0x01000000100c7892 */ /* 0x000fe4000f8efc3f */
[----:B------:R-:W-:Y:S01]  /*1b20*/  ULOP3.LUT UR13, UR17, 0x80000020, URZ, 0xfc, !UPT ;  /* 0x80000020110d7892 */ /* 0x000fe2000f8efc3f */
[----:B------:R-:W-:Y:S01]  /*1b30*/  IADD3.X R57, R13, UR5, RZ, P0, !PT ;  /* 0x000000050d397c10 */ /* 0x000fe200087fe4ff */
[----:B------:R-:W-:-:S04]  /*1b40*/  DEPBAR.LE SB0, 0x4 ;  /* 0x000081000000791a */ /* 0x000fc80000000000 */
[----:B------:R-:W-:Y:S01]  /*1b50*/  BAR.SYNC.DEFER_BLOCKING 0x0 ;  /* 0x0000000000007b1d */ /* 0x000fe20000010000 */
[----:B------:R-:W-:Y:S01]  /*1b60*/  R2UR UR10, R56 ;  /* 0x00000000380a72ca */ /* 0x000fe200000e0000 */
[----:B------:R-:W-:Y:S01]  /*1b70*/  UIADD3.64 UR8, UR16, UR8, URZ ;  /* 0x0000000810087297 */ /* 0x000fe2000fffe03f */
[----:B------:R-:W-:Y:S02]  /*1b80*/  R2UR UR11, R57 ;  /* 0x00000000390b72ca */ /* 0x000fe400000e0000 */
[C---:B------:R-:W-:Y:S01]  /*1b90*/  ISETP.GE.AND P0, PT, R23.reuse, 0x4, PT ;  /* 0x000000041700780c */ /* 0x040fe20003f06270 */
[----:B------:R-:W-:Y:S01]  /*1ba0*/  UMOV UR4, UR18 ;  /* 0x0000001200047c82 */ /* 0x000fe20008000000 */
[----:B------:R-:W-:Y:S02]  /*1bb0*/  IADD3 R56, P1, R18, 0x140, RZ ;  /* 0x0000014012387810 */ /* 0x000fe40007f3e0ff */
[----:B---3--:R-:W-:Y:S02]  /*1bc0*/  SEL R59, R23, RZ, !P0 ;  /* 0x000000ff173b7207 */ /* 0x008fe40004000000 */
[----:B------:R-:W-:Y:S01]  /*1bd0*/  ISETP.GE.U32.AND P0, PT, R9, 0x3ba0, PT ;  /* 0x00003ba00900780c */ /* 0x000fe20003f06070 */
[----:B----4-:R-:W-:Y:S01]  /*1be0*/  IMAD.X R61, RZ, RZ, R19, P1 ;  /* 0x000000ffff3d7224 */ /* 0x010fe200008e0613 */
[----:B------:R-:W-:-:S02]  /*1bf0*/  LEA R11, R59, UR22, 0xd ;  /* 0x000000163b0b7c11 */ /* 0x000fc4000f8e68ff */
[----:B------:R-:W-:-:S03]  /*1c00*/  IADD3 R57, P3, R14, 0x140, RZ ;  /* 0x000001400e397810 */ /* 0x000fc60007f7e0ff */
[--C-:B------:R-:W-:Y:S02]  /*1c10*/  IMAD R13, R5, 0x2, R11.reuse ;  /* 0x00000002050d7824 */ /* 0x100fe400078e020b */
[----:B------:R-:W-:Y:S02]  /*1c20*/  IMAD R23, R6, 0x2, R11 ;  /* 0x0000000206177824 */ /* 0x000fe400078e020b */
[----:B------:R-:W-:Y:S01]  /*1c30*/  IMAD R11, R59, 0x1000, R8 ;  /* 0x000010003b0b7824 */ /* 0x000fe200078e0208 */
[----:B------:R-:W-:Y:S01]  /*1c40*/  WARPGROUP.ARRIVE ;  /* 0x00000000000079c5 */ /* 0x000fe20000000000 */
[----:B------:R-:W-:-:S05]  /*1c50*/  IMAD.X R60, RZ, RZ, R15, P3 ;  /* 0x000000ffff3c7224 */ /* 0x000fca00018e060f */
[----:B------:R-:W-:Y:S04]  /*1c60*/  HGMMA.64x64x16.F32.BF16 R24, gdesc[UR12], R24 ;  /* 0x00e000000c1879f0 */ /* 0x000fe80008701818 */
[----:B------:R-:W-:Y:S03]  /*1c70*/  HGMMA.64x64x16.F32.BF16 R24, gdesc[UR8], R24, gsb0 ;  /* 0x00e00000081879f0 */ /* 0x000fe60008001818 */
[----:B------:R-:W-:Y:S02]  /*1c80*/  WARPGROUP.DEPBAR.LE gsb0, 0x1 ;  /* 0x00008000000079c5 */ /* 0x000fe40000010100 */
[----:B------:R-:W-:Y:S06]  /*1c90*/  BAR.SYNC.DEFER_BLOCKING 0x0 ;  /* 0x0000000000007b1d */ /* 0x000fec0000010000 */
[----:B------:R-:W-:Y:S01]  /*1ca0*/  @!PT LDS RZ, [RZ] ;  /* 0x00000000fffff984 */ /* 0x000fe20000000800 */
[----:B------:R-:W-:Y:S01]  /*1cb0*/  @!PT LDS RZ, [RZ] ;  /* 0x00000000fffff984 */ /* 0x000fe20000000800 */
[----:B------:R-:W-:Y:S01]  /*1cc0*/  @!PT LDS RZ, [RZ] ;  /* 0x00000000fffff984 */ /* 0x000fe20000000800 */
[----:B------:R-:W-:Y:S04]  /*1cd0*/  LDGSTS.E.BYPASS.128 [R11], desc[UR20][R14.64+0x100], !P0 ;  /* 0x000001000e0b7fae */ /* 0x000fe8000c101c54 */
[----:B------:R-:W0:Y:S04]  /*1ce0*/  LDGDEPBAR ;  /* 0x00000000000079af */ /* 0x000e280000000000 */
[----:B------:R-:W-:Y:S04]  /*1cf0*/  LDGSTS.E.BYPASS.128 [R13], desc[UR20][R16.64+0x100], !P0 ;  /* 0x00000100100d7fae */ /* 0x000fe8000c101c54 */
[----:B------:R2:W-:Y:S01]  /*1d00*/  LDGSTS.E.BYPASS.128 [R23], desc[UR20][R18.64+0x100], !P0 ;  /* 0x0000010012177fae */ /* 0x0005e2000c101c54 */
[----:B------:R-:W-:-:S03]  /*1d10*/  ISETP.GE.U32.AND P0, PT, R9, 0x3be0, PT ;  /* 0x00003be00900780c */ /* 0x000fc60003f06070 */
[----:B------:R-:W0:Y:S01]  /*1d20*/  LDGDEPBAR ;  /* 0x00000000000079af */ /* 0x000e220000000000 */
[----:B--2---:R-:W-:-:S05]  /*1d30*/  IADD3 R23, P2, R16, 0x140, RZ ;  /* 0x0000014010177810 */ /* 0x004fca0007f5e0ff */
[----:B------:R-:W-:-:S04]  /*1d40*/  IMAD.X R58, RZ, RZ, R17, P2 ;  /* 0x000000ffff3a7224 */ /* 0x000fc800010e0611 */
[----:B------:R-:W-:Y:S05]  /*1d50*/  @!P0 BRA `(.L_x_0) ;  /* 0xffffffec00748947 */ /* 0x000fea000383ffff */
[----:B------:R-:W-:Y:S02]  /*1d60*/  WARPGROUP.DEPBAR.LE gsb0, 0x0 ;  /* 0x00008000000079c5 */ /* 0x000fe40000010000 */
[----:B------:R-:W-:-:S04]  /*1d70*/  DEPBAR.LE SB0, 0x0 ;  /* 0x000080000000791a */ /* 0x000fc80000000000 */
[C---:B------:R-:W-:Y:S01]  /*1d80*/  IMAD.SHL.U32 R6, R22.reuse, 0x10, RZ ;  /* 0x0000001016067824 */ /* 0x040fe200078e00ff */
[----:B------:R-:W-:Y:S01]  /*1d90*/  SHF.R.U32.HI R5, RZ, 0x1, R2 ;  /* 0x00000001ff057819 */ /* 0x000fe20000011602 */
[----:B------:R-:W-:Y:S01]  /*1da0*/  IMAD.SHL.U32 R22, R22, 0x2, RZ ;  /* 0x0000000216167824 */ /* 0x000fe200078e00ff */
[----:B------:R-:W-:Y:S02]  /*1db0*/  F2FP.BF16.F32.PACK_AB R24, R25, R24 ;  /* 0x000000181918723e */ /* 0x000fe400000010ff */
[----:B------:R-:W-:Y:S02]  /*1dc0*/  LOP3.LUT R9, R6, 0x30, RZ, 0xc0, !PT ;  /* 0x0000003006097812 */ /* 0x000fe400078ec0ff */
[----:B------:R-:W-:Y:S02]  /*1dd0*/  LOP3.LUT R6, R5, 0x48, RZ, 0xc0, !PT ;  /* 0x0000004805067812 */ /* 0x000fe400078ec0ff */
[----:B------:R-:W-:Y:S02]  /*1de0*/  LOP3.LUT R9, R9, 0xf, R2, 0xf8, !PT ;  /* 0x0000000f09097812 */ /* 0x000fe400078ef802 */
[----:B------:R-:W-:-:S02]  /*1df0*/  F2FP.BF16.F32.PACK_AB R25, R27, R26 ;  /* 0x0000001a1b19723e */ /* 0x000fc400000010ff */
[----:B------:R-:W-:Y:S01]  /*1e00*/  F2FP.BF16.F32.PACK_AB R32, R33, R32 ;  /* 0x000000202120723e */ /* 0x000fe200000010ff */
[----:B------:R-:W-:Y:S01]  /*1e10*/  IMAD R6, R9, 0x88, R6 ;  /* 0x0000008809067824 */ /* 0x000fe200078e0206 */
[----:B------:R-:W-:Y:S02]  /*1e20*/  F2FP.BF16.F32.PACK_AB R26, R29, R28 ;  /* 0x0000001c1d1a723e */ /* 0x000fe400000010ff */
[----:B------:R-:W-:Y:S02]  /*1e30*/  F2FP.BF16.F32.PACK_AB R27, R31, R30 ;  /* 0x0000001e1f1b723e */ /* 0x000fe400000010ff */
[----:B------:R-:W-:Y:S02]  /*1e40*/  F2FP.BF16.F32.PACK_AB R33, R35, R34 ;  /* 0x000000222321723e */ /* 0x000fe400000010ff */
[----:B------:R-:W-:Y:S02]  /*1e50*/  F2FP.BF16.F32.PACK_AB R40, R41, R40 ;  /* 0x000000282928723e */ /* 0x000fe400000010ff */
[----:B------:R-:W-:Y:S01]  /*1e60*/  LEA R6, R6, UR6, 0x1 ;  /* 0x0000000606067c11 */ /* 0x000fe2000f8e08ff */
[----:B------:R-:W-:Y:S01]  /*1e70*/  BAR.SYNC.DEFER_BLOCKING 0x0 ;  /* 0x0000000000007b1d */ /* 0x000fe20000010000 */
[----:B------:R-:W-:-:S02]  /*1e80*/  F2FP.BF16.F32.PACK_AB R34, R37, R36 ;  /* 0x000000242522723e */ /* 0x000fc400000010ff */
[----:B------:R-:W-:Y:S02]  /*1e90*/  F2FP.BF16.F32.PACK_AB R35, R39, R38 ;  /* 0x000000262723723e */ /* 0x000fe400000010ff */
[----:B------:R-:W-:Y:S02]  /*1ea0*/  F2FP.BF16.F32.PACK_AB R41, R43, R42 ;  /* 0x0000002a2b29723e */ /* 0x000fe400000010ff */
[----:B------:R-:W-:Y:S02]  /*1eb0*/  F2FP.BF16.F32.PACK_AB R48, R49, R48 ;  /* 0x000000303130723e */ /* 0x000fe400000010ff */
[----:B------:R-:W-:Y:S02]  /*1ec0*/  F2FP.BF16.F32.PACK_AB R42, R45, R44 ;  /* 0x0000002c2d2a723e */ /* 0x000fe400000010ff */
[----:B------:R-:W-:Y:S02]  /*1ed0*/  F2FP.BF16.F32.PACK_AB R43, R47, R46 ;  /* 0x0000002e2f2b723e */ /* 0x000fe400000010ff */
[----:B------:R-:W-:-:S02]  /*1ee0*/  F2FP.BF16.F32.PACK_AB R49, R51, R50 ;  /* 0x000000323331723e */ /* 0x000fc400000010ff */
[----:B------:R-:W-:Y:S02]  /*1ef0*/  F2FP.BF16.F32.PACK_AB R50, R53, R52 ;  /* 0x000000343532723e */ /* 0x000fe400000010ff */
[----:B------:R-:W-:Y:S02]  /*1f00*/  F2FP.BF16.F32.PACK_AB R51, R55, R54 ;  /* 0x000000363733723e */ /* 0x000fe400000010ff */
[----:B------:R-:W-:Y:S02]  /*1f10*/  LOP3.LUT R21, R21, 0xe, R22, 0xf8, !PT ;  /* 0x0000000e15157812 */ /* 0x000fe400078ef816 */
[----:B------:R-:W-:Y:S02]  /*1f20*/  LOP3.LUT R2, R4, 0x78, RZ, 0xc0, !PT ;  /* 0x0000007804027812 */ /* 0x000fe400078ec0ff */
[----:B------:R-:W-:Y:S01]  /*1f30*/  LOP3.LUT R4, R3, 0x78, R4, 0xf8, !PT ;  /* 0x0000007803047812 */ /* 0x000fe200078ef804 */
[----:B------:R2:W-:Y:S01]  /*1f40*/  STSM.16.M88.4 [R6], R24 ;  /* 0x0000001806007844 */ /* 0x0005e20000000200 */
[----:B------:R-:W-:Y:S01]  /*1f50*/  LOP3.LUT R3, R7, 0x10, RZ, 0xfc, !PT ;  /* 0x0000001007037812 */ /* 0x000fe200078efcff */
[----:B------:R-:W-:Y:S01]  /*1f60*/  IMAD R2, R21, 0x88, R2 ;  /* 0x0000008815027824 */ /* 0x000fe200078e0202 */
[----:B------:R-:W-:Y:S01]  /*1f70*/  ISETP.GE.AND P0, PT, R4, 0xc00, PT ;  /* 0x00000c000400780c */ /* 0x000fe20003f06270 */
[----:B------:R-:W-:Y:S01]  /*1f80*/  STSM.16.M88.4 [R6+0x20], R32 ;  /* 0x0000202006007844 */ /* 0x000fe20000000200 */
[----:B------:R-:W3:Y:S01]  /*1f90*/  LDC.64 R20, c[0x0][0x220] ;  /* 0x00008800ff147b82 */ /* 0x000ee20000000a00 */
[C---:B------:R-:W-:Y:S01]  /*1fa0*/  LOP3.LUT R5, R7.reuse, 0x20, RZ, 0xfc, !PT ;  /* 0x0000002007057812 */ /* 0x040fe200078efcff */
[----:B------:R-:W-:Y:S01]  /*1fb0*/  IMAD R23, R7, 0xc00, R4 ;  /* 0x00000c0007177824 */ /* 0x000fe200078e0204 */
[----:B------:R-:W-:Y:S01]  /*1fc0*/  STSM.16.M88.4 [R6+0x40], R40 ;  /* 0x0000402806007844 */ /* 0x000fe20000000200 */
[----:B------:R-:W-:-:S02]  /*1fd0*/  LEA R22, R2, UR6, 0x1 ;  /* 0x0000000602167c11 */ /* 0x000fc4000f8e08ff */
[CC--:B------:R-:W-:Y:S01]  /*1fe0*/  ISETP.LT.AND P3, PT, R7.reuse, R0.reuse, !P0 ;  /* 0x000000000700720c */ /* 0x0c0fe20004761270 */
[----:B------:R4:W-:Y:S01]  /*1ff0*/  STSM.16.M88.4 [R6+0x60], R48 ;  /* 0x0000603006007844 */ /* 0x0009e20000000200 */
[----:B------:R-:W-:Y:S01]  /*2000*/  LOP3.LUT R7, R7, 0x30, RZ, 0xfc, !PT ;  /* 0x0000003007077812 */ /* 0x000fe200078efcff */
[----:B------:R-:W-:Y:S01]  /*2010*/  BAR.SYNC.DEFER_BLOCKING 0x0 ;  /* 0x0000000000007b1d */ /* 0x000fe20000010000 */
[-C--:B------:R-:W-:Y:S01]  /*2020*/  ISETP.LT.AND P2, PT, R3, R0.reuse, !P0 ;  /* 0x000000000300720c */ /* 0x080fe20004741270 */
[----:B--2---:R-:W-:Y:S01]  /*2030*/  VIADD R25, R23, 0x18000 ;  /* 0x0001800017197836 */ /* 0x004fe20000000000 */
[-C--:B------:R-:W-:Y:S01]  /*2040*/  ISETP.LT.AND P1, PT, R5, R0.reuse, !P0 ;  /* 0x000000000500720c */ /* 0x080fe20004721270 */
[----:B------:R-:W-:Y:S01]  /*2050*/  VIADD R5, R23, 0xc000 ;  /* 0x0000c00017057836 */ /* 0x000fe20000000000 */
[----:B------:R-:W-:Y:S01]  /*2060*/  ISETP.LT.AND P0, PT, R7, R0, !P0 ;  /* 0x000000000700720c */ /* 0x000fe20004701270 */
[----:B---3--:R-:W-:-:S04]  /*2070*/  IMAD.WIDE R2, R23, 0x2, R20 ;  /* 0x0000000217027825 */ /* 0x008fc800078e0214 */
[----:B------:R-:W-:-:S04]  /*2080*/  IMAD.WIDE R4, R5, 0x2, R20 ;  /* 0x0000000205047825 */ /* 0x000fc800078e0214 */
[----:B----4-:R-:W-:Y:S01]  /*2090*/  IMAD.WIDE R6, R25, 0x2, R20 ;  /* 0x0000000219067825 */ /* 0x010fe200078e0214 */
[----:B------:R-:W2:Y:S04]  /*20a0*/  LDS.128 R16, [R22] ;  /* 0x0000000016107984 */ /* 0x000ea80000000c00 */
[----:B------:R-:W3:Y:S04]  /*20b0*/  LDS.128 R12, [R22+0x1100] ;  /* 0x00110000160c7984 */ /* 0x000ee80000000c00 */
[----:B------:R-:W4:Y:S04]  /*20c0*/  LDS.128 R8, [R22+0x2200] ;  /* 0x0022000016087984 */ /* 0x000f280000000c00 */
[----:B--2---:R2:W-:Y:S04]  /*20d0*/  @P3 STG.E.128 desc[UR20][R2.64], R16 ;  /* 0x0000001002003986 */ /* 0x0045e8000c101d14 */
[----:B---3--:R2:W-:Y:S04]  /*20e0*/  @P2 STG.E.128 desc[UR20][R4.64], R12 ;  /* 0x0000000c04002986 */ /* 0x0085e8000c101d14 */
[----:B----4-:R2:W-:Y:S01]  /*20f0*/  @P1 STG.E.128 desc[UR20][R6.64], R8 ;  /* 0x0000000806001986 */ /* 0x0105e2000c101d14 */
[----:B------:R-:W-:Y:S05]  /*2100*/  @!P0 EXIT ;  /* 0x000000000000894d */ /* 0x000fea0003800000 */
[----:B--2---:R-:W1:Y:S01]  /*2110*/  LDS.128 R4, [R22+0x3300] ;  /* 0x0033000016047984 */ /* 0x004e620000000c00 */
[----:B------:R-:W-:-:S04]  /*2120*/  VIADD R23, R23, 0x24000 ;  /* 0x0002400017177836 */ /* 0x000fc80000000000 */
[----:B------:R-:W-:-:S05]  /*2130*/  IMAD.WIDE R20, R23, 0x2, R20 ;  /* 0x0000000217147825 */ /* 0x000fca00078e0214 */
[----:B-1----:R-:W-:Y:S01]  /*2140*/  STG.E.128 desc[UR20][R20.64], R4 ;  /* 0x0000000414007986 */ /* 0x002fe2000c101d14 */
[----:B------:R-:W-:Y:S05]  /*2150*/  EXIT ;  /* 0x000000000000794d */ /* 0x000fea0003800000 */
.L_x_1:
[----:B------:R-:W-:-:S00]  /*2160*/  BRA `(.L_x_1) ;  /* 0xfffffffc00fc7947 */ /* 0x000fc0000383ffff */
[----:B------:R-:W-:-:S00]  /*2170*/  NOP ;  /* 0x0000000000007918 */ /* 0x000fc00000000000 */
        /* <DEDUP_REMOVED lines=8> */
.L_x_2:


//--------------------- .nv.shared.triton_mm      --------------------------
	.section	.nv.shared.triton_mm,"aw",@nobits
	.sectionflags	@""
	.align	16
	.zero		1024


//--------------------- .nv.constant0.triton_mm   --------------------------
	.section	.nv.constant0.triton_mm,"a",@progbits
	.sectionflags	@""
	.align	4
.nv.constant0.triton_mm:
	.zero		556
